	.target	sm_100a

	.elftype	@"ET_EXEC"


//--------------------- .note.nv.tkinfo           --------------------------
	.section	.note.nv.tkinfo,"",@"SHT_NOTE"
	.sectionflags	@"SHF_NOTE_NV_TKINFO"
	.tkinfo
        /*0018*/ 	.word	0x00000002
        /*0030*/ 	.string	""
        /*0030*/ 	.string	"ptxas"
        /*0030*/ 	.string	"Cuda compilation tools, release 13.0, V13.0.88"
        /*0030*/ 	.string	"Build cuda_13.0.r13.0/compiler.36424714_0"
        /*0030*/ 	.string	"-arch sm_100a -m 64 "



//--------------------- .note.nv.cuinfo           --------------------------
	.section	.note.nv.cuinfo,"",@"SHT_NOTE"
	.sectionflags	@"SHF_NOTE_NV_CUINFO"
        /*0018*/ 	.short	0x0002
        /*001a*/ 	.short	0x0064
        /*001c*/ 	.short	0x0082
	.zero		2


//--------------------- .nv.info                  --------------------------
	.section	.nv.info,"",@"SHT_CUDA_INFO"
	.align	4


	//----- nvinfo : EIATTR_REGCOUNT
	.align		4
        /*0000*/ 	.byte	0x04, 0x2f
        /*0002*/ 	.short	(.L_19 - .L_18)
	.align		4
.L_18:
        /*0004*/ 	.word	index@(_ZN7cutlass13device_kernelINS_4gemm6kernel13GemmUniversalIN4cute5tupleIJiiiiEEENS1_10collective13CollectiveMmaINS1_35MainloopSm100TmaUmmaWarpSpecializedILi8ELi2ELi4ENS5_IJNS4_1CILi1EEESB_SB_EEEEENS5_IJNSA_ILi64EEENSA_ILi128EEESF_EEENS_12float_e5m2_tENS5_IJlSB_lEEESH_SI_NS4_8TiledMMAINS4_8MMA_AtomIJNS4_10MMA_TraitsINS4_19SM100_MMA_F8F6F4_SSEJSH_SH_fSE_SF_NS4_17integral_constantINS4_4UMMA5MajorELSP_0EEESQ_NSN_INSO_7ScaleInELSR_0EEESS_EEEEEENS4_6LayoutISC_NS5_IJNSA_ILi0EEESW_SW_EEEEENS5_IJNS4_10UnderscoreESZ_SZ_EEEEENS4_13SM90_TMA_LOADENS4_14ComposedLayoutINS4_7SwizzleILi3ELi4ELi3EEENS4_18smem_ptr_flag_bitsILi8EEENSV_INS5_IJNSA_ILi8EEESF_EEENS5_IJSF_SB_EEEEEEEvNS4_8identityES12_S1C_vS1D_EENS_8epilogue10collective18CollectiveEpilogueINS1F_23Sm100TmaWarpSpecializedILi2ELi2ELi32ELb0ELb0EEEJSG_NS5_IJNSV_ISE_SB_EES1K_EEESH_SI_SH_SI_NS1F_6fusion15FusionCallbacksIS1J_NS1M_17LinearCombinationISH_fSH_fLNS_15FloatRoundStyleE2EEESG_S1L_JEEENS4_5SM1004TMEM4LOAD26SM100_TMEM_LOAD_16dp32b32xES12_NS13_INS14_ILi2ELi4ELi3EEES17_NSV_INS5_IJS18_SE_EEENS5_IJSE_SB_EEEEEEENS4_39AutoVectorizingCopyWithAssumedAlignmentILi128EEENS4_14SM90_TMA_STOREES20_S22_S22_EEEvvEEEEvNT_6ParamsE)
        /*0008*/ 	.word	0x00000080


	//----- nvinfo : EIATTR_FRAME_SIZE
	.align		4
.L_19:
        /*000c*/ 	.byte	0x04, 0x11
        /*000e*/ 	.short	(.L_21 - .L_20)
	.align		4
.L_20:
        /*0010*/ 	.word	index@($__internal_2_$__cuda_sm10x_tcgen05_guardrail_trap_unallocated_columns_being_dealloced)
        /*0014*/ 	.word	0x00000000


	//----- nvinfo : EIATTR_FRAME_SIZE
	.align		4
.L_21:
        /*0018*/ 	.byte	0x04, 0x11
        /*001a*/ 	.short	(.L_23 - .L_22)
	.align		4
.L_22:
        /*001c*/ 	.word	index@($__internal_1_$__cuda_sm10x_tcgen05_guardrail_trap_phase_invalid_during_alloc)
        /*0020*/ 	.word	0x00000000


	//----- nvinfo : EIATTR_FRAME_SIZE
	.align		4
.L_23:
        /*0024*/ 	.byte	0x04, 0x11
        /*0026*/ 	.short	(.L_25 - .L_24)
	.align		4
.L_24:
        /*0028*/ 	.word	index@($__internal_0_$__cuda_sm10x_tcgen05_guardrail_trap_col_being_dealloced_not_returned_by_alloc)
        /*002c*/ 	.word	0x00000000


	//----- nvinfo : EIATTR_FRAME_SIZE
	.align		4
.L_25:
        /*0030*/ 	.byte	0x04, 0x11
        /*0032*/ 	.short	(.L_27 - .L_26)
	.align		4
.L_26:
        /*0034*/ 	.word	index@(_ZN7cutlass13device_kernelINS_4gemm6kernel13GemmUniversalIN4cute5tupleIJiiiiEEENS1_10collective13CollectiveMmaINS1_35MainloopSm100TmaUmmaWarpSpecializedILi8ELi2ELi4ENS5_IJNS4_1CILi1EEESB_SB_EEEEENS5_IJNSA_ILi64EEENSA_ILi128EEESF_EEENS_12float_e5m2_tENS5_IJlSB_lEEESH_SI_NS4_8TiledMMAINS4_8MMA_AtomIJNS4_10MMA_TraitsINS4_19SM100_MMA_F8F6F4_SSEJSH_SH_fSE_SF_NS4_17integral_constantINS4_4UMMA5MajorELSP_0EEESQ_NSN_INSO_7ScaleInELSR_0EEESS_EEEEEENS4_6LayoutISC_NS5_IJNSA_ILi0EEESW_SW_EEEEENS5_IJNS4_10UnderscoreESZ_SZ_EEEEENS4_13SM90_TMA_LOADENS4_14ComposedLayoutINS4_7SwizzleILi3ELi4ELi3EEENS4_18smem_ptr_flag_bitsILi8EEENSV_INS5_IJNSA_ILi8EEESF_EEENS5_IJSF_SB_EEEEEEEvNS4_8identityES12_S1C_vS1D_EENS_8epilogue10collective18CollectiveEpilogueINS1F_23Sm100TmaWarpSpecializedILi2ELi2ELi32ELb0ELb0EEEJSG_NS5_IJNSV_ISE_SB_EES1K_EEESH_SI_SH_SI_NS1F_6fusion15FusionCallbacksIS1J_NS1M_17LinearCombinationISH_fSH_fLNS_15FloatRoundStyleE2EEESG_S1L_JEEENS4_5SM1004TMEM4LOAD26SM100_TMEM_LOAD_16dp32b32xES12_NS13_INS14_ILi2ELi4ELi3EEES17_NSV_INS5_IJS18_SE_EEENS5_IJSE_SB_EEEEEEENS4_39AutoVectorizingCopyWithAssumedAlignmentILi128EEENS4_14SM90_TMA_STOREES20_S22_S22_EEEvvEEEEvNT_6ParamsE)
        /*0038*/ 	.word	0x00000000


	//----- nvinfo : EIATTR_MIN_STACK_SIZE
	.align		4
.L_27:
        /*003c*/ 	.byte	0x04, 0x12
        /*003e*/ 	.short	(.L_29 - .L_28)
	.align		4
.L_28:
        /*0040*/ 	.word	index@(_ZN7cutlass13device_kernelINS_4gemm6kernel13GemmUniversalIN4cute5tupleIJiiiiEEENS1_10collective13CollectiveMmaINS1_35MainloopSm100TmaUmmaWarpSpecializedILi8ELi2ELi4ENS5_IJNS4_1CILi1EEESB_SB_EEEEENS5_IJNSA_ILi64EEENSA_ILi128EEESF_EEENS_12float_e5m2_tENS5_IJlSB_lEEESH_SI_NS4_8TiledMMAINS4_8MMA_AtomIJNS4_10MMA_TraitsINS4_19SM100_MMA_F8F6F4_SSEJSH_SH_fSE_SF_NS4_17integral_constantINS4_4UMMA5MajorELSP_0EEESQ_NSN_INSO_7ScaleInELSR_0EEESS_EEEEEENS4_6LayoutISC_NS5_IJNSA_ILi0EEESW_SW_EEEEENS5_IJNS4_10UnderscoreESZ_SZ_EEEEENS4_13SM90_TMA_LOADENS4_14ComposedLayoutINS4_7SwizzleILi3ELi4ELi3EEENS4_18smem_ptr_flag_bitsILi8EEENSV_INS5_IJNSA_ILi8EEESF_EEENS5_IJSF_SB_EEEEEEEvNS4_8identityES12_S1C_vS1D_EENS_8epilogue10collective18CollectiveEpilogueINS1F_23Sm100TmaWarpSpecializedILi2ELi2ELi32ELb0ELb0EEEJSG_NS5_IJNSV_ISE_SB_EES1K_EEESH_SI_SH_SI_NS1F_6fusion15FusionCallbacksIS1J_NS1M_17LinearCombinationISH_fSH_fLNS_15FloatRoundStyleE2EEESG_S1L_JEEENS4_5SM1004TMEM4LOAD26SM100_TMEM_LOAD_16dp32b32xES12_NS13_INS14_ILi2ELi4ELi3EEES17_NSV_INS5_IJS18_SE_EEENS5_IJSE_SB_EEEEEEENS4_39AutoVectorizingCopyWithAssumedAlignmentILi128EEENS4_14SM90_TMA_STOREES20_S22_S22_EEEvvEEEEvNT_6ParamsE)
        /*0044*/ 	.word	0x00000000
.L_29:


//--------------------- .nv.compat                --------------------------
	.section	.nv.compat,"",@"SHT_CUDA_COMPAT_INFO"
	.align	4
        /*0000*/ 	.byte	0x02, 0x09, 0x01, 0x00, 0x02, 0x02, 0x02, 0x00, 0x02, 0x05, 0x05, 0x00, 0x03, 0x07, 0x01, 0x01
        /*0010*/ 	.byte	0x02, 0x03, 0x01, 0x00, 0x02, 0x06, 0x01, 0x00, 0x04, 0x0b, 0x08, 0x00, 0x09, 0x00, 0x00, 0x00
        /*0020*/ 	.byte	0x00, 0x00, 0x00, 0x00


//--------------------- .nv.info._ZN7cutlass13device_kernelINS_4gemm6kernel13GemmUniversalIN4cute5tupleIJiiiiEEENS1_10collective13CollectiveMmaINS1_35MainloopSm100TmaUmmaWarpSpecializedILi8ELi2ELi4ENS5_IJNS4_1CILi1EEESB_SB_EEEEENS5_IJNSA_ILi64EEENSA_ILi128EEESF_EEENS_12float_e5m2_tENS5_IJlSB_lEEESH_SI_NS4_8TiledMMAINS4_8MMA_AtomIJNS4_10MMA_TraitsINS4_19SM100_MMA_F8F6F4_SSEJSH_SH_fSE_SF_NS4_17integral_constantINS4_4UMMA5MajorELSP_0EEESQ_NSN_INSO_7ScaleInELSR_0EEESS_EEEEEENS4_6LayoutISC_NS5_IJNSA_ILi0EEESW_SW_EEEEENS5_IJNS4_10UnderscoreESZ_SZ_EEEEENS4_13SM90_TMA_LOADENS4_14ComposedLayoutINS4_7SwizzleILi3ELi4ELi3EEENS4_18smem_ptr_flag_bitsILi8EEENSV_INS5_IJNSA_ILi8EEESF_EEENS5_IJSF_SB_EEEEEEEvNS4_8identityES12_S1C_vS1D_EENS_8epilogue10collective18CollectiveEpilogueINS1F_23Sm100TmaWarpSpecializedILi2ELi2ELi32ELb0ELb0EEEJSG_NS5_IJNSV_ISE_SB_EES1K_EEESH_SI_SH_SI_NS1F_6fusion15FusionCallbacksIS1J_NS1M_17LinearCombinationISH_fSH_fLNS_15FloatRoundStyleE2EEESG_S1L_JEEENS4_5SM1004TMEM4LOAD26SM100_TMEM_LOAD_16dp32b32xES12_NS13_INS14_ILi2ELi4ELi3EEES17_NSV_INS5_IJS18_SE_EEENS5_IJSE_SB_EEEEEEENS4_39AutoVectorizingCopyWithAssumedAlignmentILi128EEENS4_14SM90_TMA_STOREES20_S22_S22_EEEvvEEEEvNT_6ParamsE --------------------------
	.section	.nv.info._ZN7cutlass13device_kernelINS_4gemm6kernel13GemmUniversalIN4cute5tupleIJiiiiEEENS1_10collective13CollectiveMmaINS1_35MainloopSm100TmaUmmaWarpSpecializedILi8ELi2ELi4ENS5_IJNS4_1CILi1EEESB_SB_EEEEENS5_IJNSA_ILi64EEENSA_ILi128EEESF_EEENS_12float_e5m2_tENS5_IJlSB_lEEESH_SI_NS4_8TiledMMAINS4_8MMA_AtomIJNS4_10MMA_TraitsINS4_19SM100_MMA_F8F6F4_SSEJSH_SH_fSE_SF_NS4_17integral_constantINS4_4UMMA5MajorELSP_0EEESQ_NSN_INSO_7ScaleInELSR_0EEESS_EEEEEENS4_6LayoutISC_NS5_IJNSA_ILi0EEESW_SW_EEEEENS5_IJNS4_10UnderscoreESZ_SZ_EEEEENS4_13SM90_TMA_LOADENS4_14ComposedLayoutINS4_7SwizzleILi3ELi4ELi3EEENS4_18smem_ptr_flag_bitsILi8EEENSV_INS5_IJNSA_ILi8EEESF_EEENS5_IJSF_SB_EEEEEEEvNS4_8identityES12_S1C_vS1D_EENS_8epilogue10collective18CollectiveEpilogueINS1F_23Sm100TmaWarpSpecializedILi2ELi2ELi32ELb0ELb0EEEJSG_NS5_IJNSV_ISE_SB_EES1K_EEESH_SI_SH_SI_NS1F_6fusion15FusionCallbacksIS1J_NS1M_17LinearCombinationISH_fSH_fLNS_15FloatRoundStyleE2EEESG_S1L_JEEENS4_5SM1004TMEM4LOAD26SM100_TMEM_LOAD_16dp32b32xES12_NS13_INS14_ILi2ELi4ELi3EEES17_NSV_INS5_IJS18_SE_EEENS5_IJSE_SB_EEEEEEENS4_39AutoVectorizingCopyWithAssumedAlignmentILi128EEENS4_14SM90_TMA_STOREES20_S22_S22_EEEvvEEEEvNT_6ParamsE,"",@"SHT_CUDA_INFO"
	.sectionflags	@""
	.align	4


	//----- nvinfo : EIATTR_CUDA_API_VERSION
	.align		4
        /*0000*/ 	.byte	0x04, 0x37
        /*0002*/ 	.short	(.L_31 - .L_30)
.L_30:
        /*0004*/ 	.word	0x00000082


	//----- nvinfo : EIATTR_KPARAM_INFO
	.align		4
.L_31:
        /*0008*/ 	.byte	0x04, 0x17
        /*000a*/ 	.short	(.L_33 - .L_32)
.L_32:
        /*000c*/ 	.word	0x00000000
        /*0010*/ 	.short	0x0000
        /*0012*/ 	.short	0x0000
        /*0014*/ 	.byte	0x00, 0xf0, 0x01, 0x20


	//----- nvinfo : EIATTR_AT_ENTRY_FRAGMENTS
	.align		4
.L_33:
        /*0018*/ 	.byte	0x04, 0x4f
        /*001a*/ 	.short	(.L_35 - .L_34)


	//   ....[0]....
.L_34:
        /*001c*/ 	.word	0x00000006


	//----- nvinfo : EIATTR_RESERVED_SMEM_USED
	.align		4
.L_35:
        /*0020*/ 	.byte	0x01, 0x41
	.zero		2


	//----- nvinfo : EIATTR_SPARSE_MMA_MASK
	.align		4
        /*0024*/ 	.byte	0x03, 0x50
        /*0026*/ 	.short	0x0000


	//----- nvinfo : EIATTR_TCGEN05_1CTA_USED
	.align		4
        /*0028*/ 	.byte	0x01, 0x51
	.zero		2


	//----- nvinfo : EIATTR_MAXREG_COUNT
	.align		4
        /*002c*/ 	.byte	0x03, 0x1b
        /*002e*/ 	.short	0x00ff


	//----- nvinfo : EIATTR_NUM_BARRIERS
	.align		4
        /*0030*/ 	.byte	0x02, 0x4c
        /*0032*/ 	.byte	0x07
	.zero		1


	//----- nvinfo : EIATTR_EXTERNS
	.align		4
        /*0034*/ 	.byte	0x04, 0x0f
        /*0036*/ 	.short	(.L_37 - .L_36)


	//   ....[0]....
	.align		4
.L_36:
        /*0038*/ 	.word	index@(__assertfail)


	//----- nvinfo : EIATTR_MERCURY_ISA_VERSION
	.align		4
.L_37:
        /*003c*/ 	.byte	0x03, 0x5f
        /*003e*/ 	.short	0x0101


	//----- nvinfo : EIATTR_INT_WARP_WIDE_INSTR_OFFSETS
	.align		4
        /*0040*/ 	.byte	0x04, 0x31
        /*0042*/ 	.short	(.L_39 - .L_38)


	//   ....[0]....
.L_38:
        /*0044*/ 	.word	0x00001e30


	//   ....[1]....
        /*0048*/ 	.word	0x00003b20


	//   ....[2]....
        /*004c*/ 	.word	0x00003b40


	//   ....[3]....
        /*0050*/ 	.word	0x00003b70


	//   ....[4]....
        /*0054*/ 	.word	0x000044a0


	//   ....[5]....
        /*0058*/ 	.word	0x00004510


	//   ....[6]....
        /*005c*/ 	.word	0x000046f0


	//   ....[7]....
        /*0060*/ 	.word	0x00004850


	//----- nvinfo : EIATTR_COOP_GROUP_MASK_REGIDS
	.align		4
.L_39:
        /*0064*/ 	.byte	0x04, 0x29
        /*0066*/ 	.short	(.L_41 - .L_40)


	//   ....[0]....
.L_40:
        /*0068*/ 	.word	0xffffffff


	//   ....[1]....
        /*006c*/ 	.word	0xffffffff


	//   ....[2]....
        /*0070*/ 	.word	0xffffffff


	//   ....[3]....
        /*0074*/ 	.word	0xffffffff


	//   ....[4]....
        /*0078*/ 	.word	0xffffffff


	//   ....[5]....
        /*007c*/ 	.word	0xffffffff


	//   ....[6]....
        /*0080*/ 	.word	0xffffffff


	//   ....[7]....
        /*0084*/ 	.word	0xffffffff


	//   ....[8]....
        /*0088*/ 	.word	0xffffffff


	//   ....[9]....
        /*008c*/ 	.word	0xffffffff


	//   ....[10]....
        /*0090*/ 	.word	0xffffffff


	//   ....[11]....
        /*0094*/ 	.word	0xffffffff


	//   ....[12]....
        /*0098*/ 	.word	0xffffffff


	//----- nvinfo : EIATTR_COOP_GROUP_INSTR_OFFSETS
	.align		4
.L_41:
        /*009c*/ 	.byte	0x04, 0x28
        /*009e*/ 	.short	(.L_43 - .L_42)


	//   ....[0]....
.L_42:
        /*00a0*/ 	.word	0x00000090


	//   ....[1]....
        /*00a4*/ 	.word	0x000004d0


	//   ....[2]....
        /*00a8*/ 	.word	0x000006c0


	//   ....[3]....
        /*00ac*/ 	.word	0x00000820


	//   ....[4]....
        /*00b0*/ 	.word	0x00000920


	//   ....[5]....
        /*00b4*/ 	.word	0x00000a90


	//   ....[6]....
        /*00b8*/ 	.word	0x00000c30


	//   ....[7]....
        /*00bc*/ 	.word	0x00001d10


	//   ....[8]....
        /*00c0*/ 	.word	0x00002d30


	//   ....[9]....
        /*00c4*/ 	.word	0x00002f40


	//   ....[10]....
        /*00c8*/ 	.word	0x00002f70


	//   ....[11]....
        /*00cc*/ 	.word	0x00003a00


	//   ....[12]....
        /*00d0*/ 	.word	0x00003c30


	//----- nvinfo : EIATTR_VRC_CTA_INIT_COUNT
	.align		4
.L_43:
        /*00d4*/ 	.byte	0x02, 0x4a
        /*00d6*/ 	.byte	0x80
	.zero		1


	//----- nvinfo : EIATTR_SYSCALL_OFFSETS
	.align		4
        /*00d8*/ 	.byte	0x04, 0x46
        /*00da*/ 	.short	(.L_45 - .L_44)


	//   ....[0]....
.L_44:
        /*00dc*/ 	.word	0x00005290


	//   ....[1]....
        /*00e0*/ 	.word	0x000053d0


	//   ....[2]....
        /*00e4*/ 	.word	0x00005bd0


	//   ....[3]....
        /*00e8*/ 	.word	0x00006960


	//----- nvinfo : EIATTR_MBARRIER_INSTR_OFFSETS
	.align		4
.L_45:
        /*00ec*/ 	.byte	0x04, 0x39
        /*00ee*/ 	.short	(.L_47 - .L_46)


	//   ....[0]....
.L_46:
        /*00f0*/ 	.word	0x000005b0
        /*00f4*/ 	.word	0x000000ff
        /*00f8*/ 	.word	0x00000000
        /*00fc*/ 	.short	0x0100
        /*00fe*/ 	.byte	0x05
	.zero		1


	//   ....[1]....
        /*0100*/ 	.word	0x000005c0
        /*0104*/ 	.word	0x000000ff
        /*0108*/ 	.word	0x00000040
        /*010c*/ 	.short	0x0100
        /*010e*/ 	.byte	0x05
	.zero		1


	//   ....[2]....
        /*0110*/ 	.word	0x000005d0
        /*0114*/ 	.word	0x000000ff
        /*0118*/ 	.word	0x00000008
        /*011c*/ 	.short	0x0100
        /*011e*/ 	.byte	0x05
	.zero		1


	//   ....[3]....
        /*0120*/ 	.word	0x000005e0
        /*0124*/ 	.word	0x000000ff
        /*0128*/ 	.word	0x00000048
        /*012c*/ 	.short	0x0100
        /*012e*/ 	.byte	0x05
	.zero		1


	//   ....[4]....
        /*0130*/ 	.word	0x000005f0
        /*0134*/ 	.word	0x000000ff
        /*0138*/ 	.word	0x00000010
        /*013c*/ 	.short	0x0100
        /*013e*/ 	.byte	0x05
	.zero		1


	//   ....[5]....
        /*0140*/ 	.word	0x00000600
        /*0144*/ 	.word	0x000000ff
        /*0148*/ 	.word	0x00000050
        /*014c*/ 	.short	0x0100
        /*014e*/ 	.byte	0x05
	.zero		1


	//   ....[6]....
        /*0150*/ 	.word	0x00000610
        /*0154*/ 	.word	0x000000ff
        /*0158*/ 	.word	0x00000018
        /*015c*/ 	.short	0x0100
        /*015e*/ 	.byte	0x05
	.zero		1


	//   ....[7]....
        /*0160*/ 	.word	0x00000620
        /*0164*/ 	.word	0x000000ff
        /*0168*/ 	.word	0x00000058
        /*016c*/ 	.short	0x0100
        /*016e*/ 	.byte	0x05
	.zero		1


	//   ....[8]....
        /*0170*/ 	.word	0x00000630
        /*0174*/ 	.word	0x000000ff
        /*0178*/ 	.word	0x00000020
        /*017c*/ 	.short	0x0100
        /*017e*/ 	.byte	0x05
	.zero		1


	//   ....[9]....
        /*0180*/ 	.word	0x00000640
        /*0184*/ 	.word	0x000000ff
        /*0188*/ 	.word	0x00000060
        /*018c*/ 	.short	0x0100
        /*018e*/ 	.byte	0x05
	.zero		1


	//   ....[10]....
        /*0190*/ 	.word	0x00000650
        /*0194*/ 	.word	0x000000ff
        /*0198*/ 	.word	0x00000028
        /*019c*/ 	.short	0x0100
        /*019e*/ 	.byte	0x05
	.zero		1


	//   ....[11]....
        /*01a0*/ 	.word	0x00000660
        /*01a4*/ 	.word	0x000000ff
        /*01a8*/ 	.word	0x00000068
        /*01ac*/ 	.short	0x0100
        /*01ae*/ 	.byte	0x05
	.zero		1


	//   ....[12]....
        /*01b0*/ 	.word	0x00000670
        /*01b4*/ 	.word	0x000000ff
        /*01b8*/ 	.word	0x00000030
        /*01bc*/ 	.short	0x0100
        /*01be*/ 	.byte	0x05
	.zero		1


	//   ....[13]....
        /*01c0*/ 	.word	0x00000680
        /*01c4*/ 	.word	0x000000ff
        /*01c8*/ 	.word	0x00000070
        /*01cc*/ 	.short	0x0100
        /*01ce*/ 	.byte	0x05
	.zero		1


	//   ....[14]....
        /*01d0*/ 	.word	0x00000690
        /*01d4*/ 	.word	0x000000ff
        /*01d8*/ 	.word	0x00000038
        /*01dc*/ 	.short	0x0100
        /*01de*/ 	.byte	0x05
	.zero		1


	//   ....[15]....
        /*01e0*/ 	.word	0x000006a0
        /*01e4*/ 	.word	0x000000ff
        /*01e8*/ 	.word	0x00000078
        /*01ec*/ 	.short	0x0100
        /*01ee*/ 	.byte	0x05
	.zero		1


	//   ....[16]....
        /*01f0*/ 	.word	0x000007d0
        /*01f4*/ 	.word	0x000000ff
        /*01f8*/ 	.word	0x00000080
        /*01fc*/ 	.short	0x0100
        /*01fe*/ 	.byte	0x07
	.zero		1


	//   ....[17]....
        /*0200*/ 	.word	0x000007e0
        /*0204*/ 	.word	0x000000ff
        /*0208*/ 	.word	0x00000090
        /*020c*/ 	.short	0x0100
        /*020e*/ 	.byte	0x07
	.zero		1


	//   ....[18]....
        /*0210*/ 	.word	0x000007f0
        /*0214*/ 	.word	0x000000ff
        /*0218*/ 	.word	0x00000088
        /*021c*/ 	.short	0x0100
        /*021e*/ 	.byte	0x07
	.zero		1


	//   ....[19]....
        /*0220*/ 	.word	0x00000800
        /*0224*/ 	.word	0x000000ff
        /*0228*/ 	.word	0x00000098
        /*022c*/ 	.short	0x0100
        /*022e*/ 	.byte	0x07
	.zero		1


	//   ....[20]....
        /*0230*/ 	.word	0x000008f0
        /*0234*/ 	.word	0x000000ff
        /*0238*/ 	.word	0x000000a0
        /*023c*/ 	.short	0x0100
        /*023e*/ 	.byte	0x05
	.zero		1


	//   ....[21]....
        /*0240*/ 	.word	0x00000900
        /*0244*/ 	.word	0x000000ff
        /*0248*/ 	.word	0x000000a8
        /*024c*/ 	.short	0x0100
        /*024e*/ 	.byte	0x05
	.zero		1


	//   ....[22]....
        /*0250*/ 	.word	0x00000a40
        /*0254*/ 	.word	0x000000ff
        /*0258*/ 	.word	0x000000b0
        /*025c*/ 	.short	0x0100
        /*025e*/ 	.byte	0x05
	.zero		1


	//   ....[23]....
        /*0260*/ 	.word	0x00000a50
        /*0264*/ 	.word	0x000000ff
        /*0268*/ 	.word	0x000000c0
        /*026c*/ 	.short	0x0100
        /*026e*/ 	.byte	0x05
	.zero		1


	//   ....[24]....
        /*0270*/ 	.word	0x00000a60
        /*0274*/ 	.word	0x000000ff
        /*0278*/ 	.word	0x000000b8
        /*027c*/ 	.short	0x0100
        /*027e*/ 	.byte	0x05
	.zero		1


	//   ....[25]....
        /*0280*/ 	.word	0x00000a70
        /*0284*/ 	.word	0x000000ff
        /*0288*/ 	.word	0x000000c8
        /*028c*/ 	.short	0x0100
        /*028e*/ 	.byte	0x05
	.zero		1


	//   ....[26]....
        /*0290*/ 	.word	0x00000ba0
        /*0294*/ 	.word	0x000000ff
        /*0298*/ 	.word	0x000000d0
        /*029c*/ 	.short	0x0100
        /*029e*/ 	.byte	0x07
	.zero		1


	//   ....[27]....
        /*02a0*/ 	.word	0x00000bb0
        /*02a4*/ 	.word	0x000000ff
        /*02a8*/ 	.word	0x000000f0
        /*02ac*/ 	.short	0x0100
        /*02ae*/ 	.byte	0x07
	.zero		1


	//   ....[28]....
        /*02b0*/ 	.word	0x00000bc0
        /*02b4*/ 	.word	0x000000ff
        /*02b8*/ 	.word	0x000000d8
        /*02bc*/ 	.short	0x0100
        /*02be*/ 	.byte	0x07
	.zero		1


	//   ....[29]....
        /*02c0*/ 	.word	0x00000bd0
        /*02c4*/ 	.word	0x000000ff
        /*02c8*/ 	.word	0x000000f8
        /*02cc*/ 	.short	0x0100
        /*02ce*/ 	.byte	0x07
	.zero		1


	//   ....[30]....
        /*02d0*/ 	.word	0x00000be0
        /*02d4*/ 	.word	0x000000ff
        /*02d8*/ 	.word	0x000000e0
        /*02dc*/ 	.short	0x0100
        /*02de*/ 	.byte	0x07
	.zero		1


	//   ....[31]....
        /*02e0*/ 	.word	0x00000bf0
        /*02e4*/ 	.word	0x000000ff
        /*02e8*/ 	.word	0x00000100
        /*02ec*/ 	.short	0x0100
        /*02ee*/ 	.byte	0x07
	.zero		1


	//   ....[32]....
        /*02f0*/ 	.word	0x00000c00
        /*02f4*/ 	.word	0x000000ff
        /*02f8*/ 	.word	0x000000e8
        /*02fc*/ 	.short	0x0100
        /*02fe*/ 	.byte	0x07
	.zero		1


	//   ....[33]....
        /*0300*/ 	.word	0x00000c10
        /*0304*/ 	.word	0x000000ff
        /*0308*/ 	.word	0x00000108
        /*030c*/ 	.short	0x0100
        /*030e*/ 	.byte	0x07
	.zero		1


	//   ....[34]....
        /*0310*/ 	.word	0x00000d00
        /*0314*/ 	.word	0x000000ff
        /*0318*/ 	.word	0x00000110
        /*031c*/ 	.short	0x0100
        /*031e*/ 	.byte	0x05
	.zero		1


	//   ....[35]....
        /*0320*/ 	.word	0x00000d10
        /*0324*/ 	.word	0x000000ff
        /*0328*/ 	.word	0x00000120
        /*032c*/ 	.short	0x0100
        /*032e*/ 	.byte	0x05
	.zero		1


	//   ....[36]....
        /*0330*/ 	.word	0x00000d20
        /*0334*/ 	.word	0x000000ff
        /*0338*/ 	.word	0x00000118
        /*033c*/ 	.short	0x0100
        /*033e*/ 	.byte	0x05
	.zero		1


	//   ....[37]....
        /*0340*/ 	.word	0x00000d30
        /*0344*/ 	.word	0x000000ff
        /*0348*/ 	.word	0x00000128
        /*034c*/ 	.short	0x0100
        /*034e*/ 	.byte	0x05
	.zero		1


	//   ....[38]....
        /*0350*/ 	.word	0x00001610
        /*0354*/ 	.word	0x00000003
        /*0358*/ 	.word	0x00000120
        /*035c*/ 	.short	0x010a
        /*035e*/ 	.byte	0xff
	.zero		1


	//   ....[39]....
        /*0360*/ 	.word	0x00001640
        /*0364*/ 	.word	0x00000003
        /*0368*/ 	.word	0x00000110
        /*036c*/ 	.short	0x0101
        /*036e*/ 	.byte	0xff
	.zero		1


	//   ....[40]....
        /*0370*/ 	.word	0x00001710
        /*0374*/ 	.word	0x000000ff
        /*0378*/ 	.word	0x00000040
        /*037c*/ 	.short	0x010a
        /*037e*/ 	.byte	0x08
	.zero		1


	//   ....[41]....
        /*0380*/ 	.word	0x000017b0
        /*0384*/ 	.word	0x000000ff
        /*0388*/ 	.word	0x00000040
        /*038c*/ 	.short	0x010a
        /*038e*/ 	.byte	0x21
	.zero		1


	//   ....[42]....
        /*0390*/ 	.word	0x00001900
        /*0394*/ 	.word	0x000000ff
        /*0398*/ 	.word	0x00000040
        /*039c*/ 	.short	0x010a
        /*039e*/ 	.byte	0x08
	.zero		1


	//   ....[43]....
        /*03a0*/ 	.word	0x00001a10
        /*03a4*/ 	.word	0x000000ff
        /*03a8*/ 	.word	0x000000a8
        /*03ac*/ 	.short	0x0101
        /*03ae*/ 	.byte	0x04
	.zero		1


	//   ....[44]....
        /*03b0*/ 	.word	0x00001a30
        /*03b4*/ 	.word	0x000000ff
        /*03b8*/ 	.word	0x00000040
        /*03bc*/ 	.short	0x010a
        /*03be*/ 	.byte	0x08
	.zero		1


	//   ....[45]....
        /*03c0*/ 	.word	0x00001ab0
        /*03c4*/ 	.word	0x000000ff
        /*03c8*/ 	.word	0x00000040
        /*03cc*/ 	.short	0x010a
        /*03ce*/ 	.byte	0x11
	.zero		1


	//   ....[46]....
        /*03d0*/ 	.word	0x00001c00
        /*03d4*/ 	.word	0x000000ff
        /*03d8*/ 	.word	0x00000040
        /*03dc*/ 	.short	0x010a
        /*03de*/ 	.byte	0x08
	.zero		1


	//   ....[47]....
        /*03e0*/ 	.word	0x00001d40
        /*03e4*/ 	.word	0x00000002
        /*03e8*/ 	.word	0x000000b0
        /*03ec*/ 	.short	0x010a
        /*03ee*/ 	.byte	0xff
	.zero		1


	//   ....[48]....
        /*03f0*/ 	.word	0x00001e00
        /*03f4*/ 	.word	0x00000002
        /*03f8*/ 	.word	0x00000000
        /*03fc*/ 	.short	0x0101
        /*03fe*/ 	.byte	0xff
	.zero		1


	//   ....[49]....
        /*0400*/ 	.word	0x00002360
        /*0404*/ 	.word	0x000000ff
        /*0408*/ 	.word	0x00000000
        /*040c*/ 	.short	0x010a
        /*040e*/ 	.byte	0x05
	.zero		1


	//   ....[50]....
        /*0410*/ 	.word	0x000023f0
        /*0414*/ 	.word	0x000000ff
        /*0418*/ 	.word	0x00000000
        /*041c*/ 	.short	0x010a
        /*041e*/ 	.byte	0x05
	.zero		1


	//   ....[51]....
        /*0420*/ 	.word	0x00002480
        /*0424*/ 	.word	0x000000ff
        /*0428*/ 	.word	0x00000000
        /*042c*/ 	.short	0x010a
        /*042e*/ 	.byte	0x05
	.zero		1


	//   ....[52]....
        /*0430*/ 	.word	0x00002510
        /*0434*/ 	.word	0x000000ff
        /*0438*/ 	.word	0x00000000
        /*043c*/ 	.short	0x010a
        /*043e*/ 	.byte	0x05
	.zero		1


	//   ....[53]....
        /*0440*/ 	.word	0x000025a0
        /*0444*/ 	.word	0x000000ff
        /*0448*/ 	.word	0x00000000
        /*044c*/ 	.short	0x010a
        /*044e*/ 	.byte	0x05
	.zero		1


	//   ....[54]....
        /*0450*/ 	.word	0x00002630
        /*0454*/ 	.word	0x000000ff
        /*0458*/ 	.word	0x00000000
        /*045c*/ 	.short	0x010a
        /*045e*/ 	.byte	0x05
	.zero		1


	//   ....[55]....
        /*0460*/ 	.word	0x000026c0
        /*0464*/ 	.word	0x000000ff
        /*0468*/ 	.word	0x00000000
        /*046c*/ 	.short	0x010a
        /*046e*/ 	.byte	0x05
	.zero		1


	//   ....[56]....
        /*0470*/ 	.word	0x00002760
        /*0474*/ 	.word	0x00000000
        /*0478*/ 	.word	0x00000000
        /*047c*/ 	.short	0x010a
        /*047e*/ 	.byte	0xff
	.zero		1


	//   ....[57]....
        /*0480*/ 	.word	0x00002880
        /*0484*/ 	.word	0x00000000
        /*0488*/ 	.word	0x00000110
        /*048c*/ 	.short	0x010a
        /*048e*/ 	.byte	0xff
	.zero		1


	//   ....[58]....
        /*0490*/ 	.word	0x000028e0
        /*0494*/ 	.word	0x00000004
        /*0498*/ 	.word	0x00000000
        /*049c*/ 	.short	0x0101
        /*049e*/ 	.byte	0xff
	.zero		1


	//   ....[59]....
        /*04a0*/ 	.word	0x00002900
        /*04a4*/ 	.word	0x000000ff
        /*04a8*/ 	.word	0x000000c0
        /*04ac*/ 	.short	0x010a
        /*04ae*/ 	.byte	0x05
	.zero		1


	//   ....[60]....
        /*04b0*/ 	.word	0x00002a20
        /*04b4*/ 	.word	0x00000000
        /*04b8*/ 	.word	0x000000b0
        /*04bc*/ 	.short	0x010a
        /*04be*/ 	.byte	0xff
	.zero		1


	//   ....[61]....
        /*04c0*/ 	.word	0x00002b30
        /*04c4*/ 	.word	0x00000000
        /*04c8*/ 	.word	0x00000000
        /*04cc*/ 	.short	0x0101
        /*04ce*/ 	.byte	0xff
	.zero		1


	//   ....[62]....
        /*04d0*/ 	.word	0x00002bc0
        /*04d4*/ 	.word	0x000000ff
        /*04d8*/ 	.word	0x000000c0
        /*04dc*/ 	.short	0x0106
        /*04de*/ 	.byte	0x05
	.zero		1


	//   ....[63]....
        /*04e0*/ 	.word	0x00002be0
        /*04e4*/ 	.word	0x000000ff
        /*04e8*/ 	.word	0x000000c0
        /*04ec*/ 	.short	0x010a
        /*04ee*/ 	.byte	0x05
	.zero		1


	//   ....[64]....
        /*04f0*/ 	.word	0x00002c70
        /*04f4*/ 	.word	0x000000ff
        /*04f8*/ 	.word	0x000000c0
        /*04fc*/ 	.short	0x0106
        /*04fe*/ 	.byte	0x04
	.zero		1


	//   ....[65]....
        /*0500*/ 	.word	0x00002cb0
        /*0504*/ 	.word	0x00000000
        /*0508*/ 	.word	0x000000c0
        /*050c*/ 	.short	0x010a
        /*050e*/ 	.byte	0xff
	.zero		1


	//   ....[66]....
        /*0510*/ 	.word	0x000031f0
        /*0514*/ 	.word	0x00000000
        /*0518*/ 	.word	0x000000b0
        /*051c*/ 	.short	0x010a
        /*051e*/ 	.byte	0xff
	.zero		1


	//   ....[67]....
        /*0520*/ 	.word	0x000032f0
        /*0524*/ 	.word	0x00000003
        /*0528*/ 	.word	0x00000000
        /*052c*/ 	.short	0x0101
        /*052e*/ 	.byte	0xff
	.zero		1


	//   ....[68]....
        /*0530*/ 	.word	0x00003300
        /*0534*/ 	.word	0x000000ff
        /*0538*/ 	.word	0x00000000
        /*053c*/ 	.short	0x010a
        /*053e*/ 	.byte	0x06
	.zero		1


	//   ....[69]....
        /*0540*/ 	.word	0x00003380
        /*0544*/ 	.word	0x000000ff
        /*0548*/ 	.word	0x000000f0
        /*054c*/ 	.short	0x010a
        /*054e*/ 	.byte	0x07
	.zero		1


	//   ....[70]....
        /*0550*/ 	.word	0x00003460
        /*0554*/ 	.word	0x000000ff
        /*0558*/ 	.word	0x00000000
        /*055c*/ 	.short	0x010a
        /*055e*/ 	.byte	0x06
	.zero		1


	//   ....[71]....
        /*0560*/ 	.word	0x00003590
        /*0564*/ 	.word	0x000000ff
        /*0568*/ 	.word	0x00000000
        /*056c*/ 	.short	0x010a
        /*056e*/ 	.byte	0x1a
	.zero		1


	//   ....[72]....
        /*0570*/ 	.word	0x00003830
        /*0574*/ 	.word	0x000000ff
        /*0578*/ 	.word	0x00000000
        /*057c*/ 	.short	0x010a
        /*057e*/ 	.byte	0x06
	.zero		1


	//   ....[73]....
        /*0580*/ 	.word	0x000038c0
        /*0584*/ 	.word	0x000000ff
        /*0588*/ 	.word	0x00000000
        /*058c*/ 	.short	0x010a
        /*058e*/ 	.byte	0x06
	.zero		1


	//   ....[74]....
        /*0590*/ 	.word	0x00003950
        /*0594*/ 	.word	0x000000ff
        /*0598*/ 	.word	0x00000000
        /*059c*/ 	.short	0x010a
        /*059e*/ 	.byte	0x06
	.zero		1


	//   ....[75]....
        /*05a0*/ 	.word	0x000039e0
        /*05a4*/ 	.word	0x000000ff
        /*05a8*/ 	.word	0x00000000
        /*05ac*/ 	.short	0x010a
        /*05ae*/ 	.byte	0x07
	.zero		1


	//   ....[76]....
        /*05b0*/ 	.word	0x00003e40
        /*05b4*/ 	.word	0x00000000
        /*05b8*/ 	.word	0x000000b0
        /*05bc*/ 	.short	0x010a
        /*05be*/ 	.byte	0xff
	.zero		1


	//   ....[77]....
        /*05c0*/ 	.word	0x00003f00
        /*05c4*/ 	.word	0x00000000
        /*05c8*/ 	.word	0x00000000
        /*05cc*/ 	.short	0x0101
        /*05ce*/ 	.byte	0xff
	.zero		1


	//   ....[78]....
        /*05d0*/ 	.word	0x00004220
        /*05d4*/ 	.word	0x000000ff
        /*05d8*/ 	.word	0x000000a8
        /*05dc*/ 	.short	0x010a
        /*05de*/ 	.byte	0x07
	.zero		1


	//   ....[79]....
        /*05e0*/ 	.word	0x00004410
        /*05e4*/ 	.word	0x000000ff
        /*05e8*/ 	.word	0x00000090
        /*05ec*/ 	.short	0x010a
        /*05ee*/ 	.byte	0x07
	.zero		1


	//   ....[80]....
        /*05f0*/ 	.word	0x000045e0
        /*05f4*/ 	.word	0x000000ff
        /*05f8*/ 	.word	0x00000080
        /*05fc*/ 	.short	0x010b
        /*05fe*/ 	.byte	0x07
	.zero		1


	//   ....[81]....
        /*0600*/ 	.word	0x00004650
        /*0604*/ 	.word	0x000000ff
        /*0608*/ 	.word	0x00000000
        /*060c*/ 	.short	0x0101
        /*060e*/ 	.byte	0x08
	.zero		1


	//   ....[82]....
        /*0610*/ 	.word	0x00004680
        /*0614*/ 	.word	0x000000ff
        /*0618*/ 	.word	0x00000098
        /*061c*/ 	.short	0x010a
        /*061e*/ 	.byte	0x07
	.zero		1


	//   ....[83]....
        /*0620*/ 	.word	0x00004890
        /*0624*/ 	.word	0x000000ff
        /*0628*/ 	.word	0x00000088
        /*062c*/ 	.short	0x010b
        /*062e*/ 	.byte	0x07
	.zero		1


	//   ....[84]....
        /*0630*/ 	.word	0x000048b0
        /*0634*/ 	.word	0x000000ff
        /*0638*/ 	.word	0x00000000
        /*063c*/ 	.short	0x0101
        /*063e*/ 	.byte	0x0d
	.zero		1


	//   ....[85]....
        /*0640*/ 	.word	0x000048e0
        /*0644*/ 	.word	0x000000ff
        /*0648*/ 	.word	0x00000090
        /*064c*/ 	.short	0x010a
        /*064e*/ 	.byte	0x07
	.zero		1


	//   ....[86]....
        /*0650*/ 	.word	0x00004920
        /*0654*/ 	.word	0x00000000
        /*0658*/ 	.word	0x00000098
        /*065c*/ 	.short	0x010a
        /*065e*/ 	.byte	0xff
	.zero		1


	//   ....[87]....
        /*0660*/ 	.word	0x00004c60
        /*0664*/ 	.word	0x00000000
        /*0668*/ 	.word	0x000000b0
        /*066c*/ 	.short	0x010a
        /*066e*/ 	.byte	0xff
	.zero		1


	//   ....[88]....
        /*0670*/ 	.word	0x00004d70
        /*0674*/ 	.word	0x00000000
        /*0678*/ 	.word	0x00000000
        /*067c*/ 	.short	0x0101
        /*067e*/ 	.byte	0xff
	.zero		1


	//   ....[89]....
        /*0680*/ 	.word	0x000057c0
        /*0684*/ 	.word	0x00000000
        /*0688*/ 	.word	0x00000080
        /*068c*/ 	.short	0x010a
        /*068e*/ 	.byte	0xff
	.zero		1


	//   ....[90]....
        /*0690*/ 	.word	0x00005830
        /*0694*/ 	.word	0x00000071
        /*0698*/ 	.word	0x000000d0
        /*069c*/ 	.short	0x010a
        /*069e*/ 	.byte	0xff
	.zero		1


	//   ....[91]....
        /*06a0*/ 	.word	0x00005910
        /*06a4*/ 	.word	0x00000000
        /*06a8*/ 	.word	0x00000080
        /*06ac*/ 	.short	0x010a
        /*06ae*/ 	.byte	0xff
	.zero		1


	//   ....[92]....
        /*06b0*/ 	.word	0x00005a50
        /*06b4*/ 	.word	0x00000000
        /*06b8*/ 	.word	0x00000000
        /*06bc*/ 	.short	0x0101
        /*06be*/ 	.byte	0xff
	.zero		1


	//   ....[93]....
        /*06c0*/ 	.word	0x00005ab0
        /*06c4*/ 	.word	0x00000071
        /*06c8*/ 	.word	0x000000d0
        /*06cc*/ 	.short	0x010a
        /*06ce*/ 	.byte	0xff
	.zero		1


	//   ....[94]....
        /*06d0*/ 	.word	0x00006600
        /*06d4*/ 	.word	0x00000020
        /*06d8*/ 	.word	0x00000080
        /*06dc*/ 	.short	0x010a
        /*06de*/ 	.byte	0xff
	.zero		1


	//   ....[95]....
        /*06e0*/ 	.word	0x000066c0
        /*06e4*/ 	.word	0x00000020
        /*06e8*/ 	.word	0x00000080
        /*06ec*/ 	.short	0x010a
        /*06ee*/ 	.byte	0xff
	.zero		1


	//   ....[96]....
        /*06f0*/ 	.word	0x000067e0
        /*06f4*/ 	.word	0x00000003
        /*06f8*/ 	.word	0x00000000
        /*06fc*/ 	.short	0x0101
        /*06fe*/ 	.byte	0xff
	.zero		1


	//   ....[97]....
        /*0700*/ 	.word	0x00006c20
        /*0704*/ 	.word	0x000000ff
        /*0708*/ 	.word	0x00000000
        /*070c*/ 	.short	0x0101
        /*070e*/ 	.byte	0x05
	.zero		1


	//   ....[98]....
        /*0710*/ 	.word	0x00007460
        /*0714*/ 	.word	0x00000003
        /*0718*/ 	.word	0x00000120
        /*071c*/ 	.short	0x010a
        /*071e*/ 	.byte	0xff
	.zero		1


	//   ....[99]....
        /*0720*/ 	.word	0x000074c0
        /*0724*/ 	.word	0x00000002
        /*0728*/ 	.word	0x00000040
        /*072c*/ 	.short	0x010a
        /*072e*/ 	.byte	0xff
	.zero		1


	//   ....[100]....
        /*0730*/ 	.word	0x00007520
        /*0734*/ 	.word	0x00000002
        /*0738*/ 	.word	0x00000040
        /*073c*/ 	.short	0x010a
        /*073e*/ 	.byte	0xff
	.zero		1


	//   ....[101]....
        /*0740*/ 	.word	0x00007570
        /*0744*/ 	.word	0x00000002
        /*0748*/ 	.word	0x000000b0
        /*074c*/ 	.short	0x010a
        /*074e*/ 	.byte	0xff
	.zero		1


	//   ....[102]....
        /*0750*/ 	.word	0x000075d0
        /*0754*/ 	.word	0x00000000
        /*0758*/ 	.word	0x00000000
        /*075c*/ 	.short	0x010a
        /*075e*/ 	.byte	0xff
	.zero		1


	//   ....[103]....
        /*0760*/ 	.word	0x00007630
        /*0764*/ 	.word	0x00000000
        /*0768*/ 	.word	0x00000000
        /*076c*/ 	.short	0x010a
        /*076e*/ 	.byte	0xff
	.zero		1


	//   ....[104]....
        /*0770*/ 	.word	0x00007690
        /*0774*/ 	.word	0x00000000
        /*0778*/ 	.word	0x00000000
        /*077c*/ 	.short	0x010a
        /*077e*/ 	.byte	0xff
	.zero		1


	//   ....[105]....
        /*0780*/ 	.word	0x000076f0
        /*0784*/ 	.word	0x00000000
        /*0788*/ 	.word	0x00000000
        /*078c*/ 	.short	0x010a
        /*078e*/ 	.byte	0xff
	.zero		1


	//   ....[106]....
        /*0790*/ 	.word	0x00007750
        /*0794*/ 	.word	0x00000000
        /*0798*/ 	.word	0x00000000
        /*079c*/ 	.short	0x010a
        /*079e*/ 	.byte	0xff
	.zero		1


	//   ....[107]....
        /*07a0*/ 	.word	0x000077b0
        /*07a4*/ 	.word	0x00000000
        /*07a8*/ 	.word	0x00000000
        /*07ac*/ 	.short	0x010a
        /*07ae*/ 	.byte	0xff
	.zero		1


	//   ....[108]....
        /*07b0*/ 	.word	0x00007810
        /*07b4*/ 	.word	0x00000000
        /*07b8*/ 	.word	0x00000000
        /*07bc*/ 	.short	0x010a
        /*07be*/ 	.byte	0xff
	.zero		1


	//   ....[109]....
        /*07c0*/ 	.word	0x00007860
        /*07c4*/ 	.word	0x00000000
        /*07c8*/ 	.word	0x00000110
        /*07cc*/ 	.short	0x010a
        /*07ce*/ 	.byte	0xff
	.zero		1


	//   ....[110]....
        /*07d0*/ 	.word	0x000078c0
        /*07d4*/ 	.word	0x00000000
        /*07d8*/ 	.word	0x000000c0
        /*07dc*/ 	.short	0x010a
        /*07de*/ 	.byte	0xff
	.zero		1


	//   ....[111]....
        /*07e0*/ 	.word	0x00007910
        /*07e4*/ 	.word	0x00000000
        /*07e8*/ 	.word	0x000000b0
        /*07ec*/ 	.short	0x010a
        /*07ee*/ 	.byte	0xff
	.zero		1


	//   ....[112]....
        /*07f0*/ 	.word	0x00007970
        /*07f4*/ 	.word	0x00000000
        /*07f8*/ 	.word	0x000000c0
        /*07fc*/ 	.short	0x010a
        /*07fe*/ 	.byte	0xff
	.zero		1


	//   ....[113]....
        /*0800*/ 	.word	0x000079c0
        /*0804*/ 	.word	0x00000000
        /*0808*/ 	.word	0x000000b0
        /*080c*/ 	.short	0x010a
        /*080e*/ 	.byte	0xff
	.zero		1


	//   ....[114]....
        /*0810*/ 	.word	0x00007a20
        /*0814*/ 	.word	0x00000003
        /*0818*/ 	.word	0x000000f0
        /*081c*/ 	.short	0x010a
        /*081e*/ 	.byte	0xff
	.zero		1


	//   ....[115]....
        /*0820*/ 	.word	0x00007a80
        /*0824*/ 	.word	0x00000000
        /*0828*/ 	.word	0x00000000
        /*082c*/ 	.short	0x010a
        /*082e*/ 	.byte	0xff
	.zero		1


	//   ....[116]....
        /*0830*/ 	.word	0x00007ae0
        /*0834*/ 	.word	0x00000000
        /*0838*/ 	.word	0x00000000
        /*083c*/ 	.short	0x010a
        /*083e*/ 	.byte	0xff
	.zero		1


	//   ....[117]....
        /*0840*/ 	.word	0x00007b40
        /*0844*/ 	.word	0x00000000
        /*0848*/ 	.word	0x00000000
        /*084c*/ 	.short	0x010a
        /*084e*/ 	.byte	0xff
	.zero		1


	//   ....[118]....
        /*0850*/ 	.word	0x00007ba0
        /*0854*/ 	.word	0x00000000
        /*0858*/ 	.word	0x00000000
        /*085c*/ 	.short	0x010a
        /*085e*/ 	.byte	0xff
	.zero		1


	//   ....[119]....
        /*0860*/ 	.word	0x00007c00
        /*0864*/ 	.word	0x00000000
        /*0868*/ 	.word	0x00000000
        /*086c*/ 	.short	0x010a
        /*086e*/ 	.byte	0xff
	.zero		1


	//   ....[120]....
        /*0870*/ 	.word	0x00007c50
        /*0874*/ 	.word	0x00000000
        /*0878*/ 	.word	0x000000b0
        /*087c*/ 	.short	0x010a
        /*087e*/ 	.byte	0xff
	.zero		1


	//   ....[121]....
        /*0880*/ 	.word	0x00007cb0
        /*0884*/ 	.word	0x00000000
        /*0888*/ 	.word	0x000000a8
        /*088c*/ 	.short	0x010a
        /*088e*/ 	.byte	0xff
	.zero		1


	//   ....[122]....
        /*0890*/ 	.word	0x00007d10
        /*0894*/ 	.word	0x00000003
        /*0898*/ 	.word	0x00000090
        /*089c*/ 	.short	0x010a
        /*089e*/ 	.byte	0xff
	.zero		1


	//   ....[123]....
        /*08a0*/ 	.word	0x00007d70
        /*08a4*/ 	.word	0x00000003
        /*08a8*/ 	.word	0x00000098
        /*08ac*/ 	.short	0x010a
        /*08ae*/ 	.byte	0xff
	.zero		1


	//   ....[124]....
        /*08b0*/ 	.word	0x00007dd0
        /*08b4*/ 	.word	0x00000000
        /*08b8*/ 	.word	0x00000090
        /*08bc*/ 	.short	0x010a
        /*08be*/ 	.byte	0xff
	.zero		1


	//   ....[125]....
        /*08c0*/ 	.word	0x00007e20
        /*08c4*/ 	.word	0x00000000
        /*08c8*/ 	.word	0x000000b0
        /*08cc*/ 	.short	0x010a
        /*08ce*/ 	.byte	0xff
	.zero		1


	//   ....[126]....
        /*08d0*/ 	.word	0x00007e70
        /*08d4*/ 	.word	0x00000000
        /*08d8*/ 	.word	0x00000080
        /*08dc*/ 	.short	0x010a
        /*08de*/ 	.byte	0xff
	.zero		1


	//   ....[127]....
        /*08e0*/ 	.word	0x00007ec0
        /*08e4*/ 	.word	0x00000071
        /*08e8*/ 	.word	0x000000d0
        /*08ec*/ 	.short	0x010a
        /*08ee*/ 	.byte	0xff
	.zero		1


	//   ....[128]....
        /*08f0*/ 	.word	0x00007f10
        /*08f4*/ 	.word	0x00000020
        /*08f8*/ 	.word	0x00000080
        /*08fc*/ 	.short	0x010a
        /*08fe*/ 	.byte	0xff
	.zero		1


	//----- nvinfo : EIATTR_NUM_MBARRIERS
	.align		4
.L_47:
        /*0900*/ 	.byte	0x03, 0x38
        /*0902*/ 	.short	0x0026


	//----- nvinfo : EIATTR_EXIT_INSTR_OFFSETS
	.align		4
        /*0904*/ 	.byte	0x04, 0x1c
        /*0906*/ 	.short	(.L_49 - .L_48)


	//   ....[0]....
.L_48:
        /*0908*/ 	.word	0x00002790


	//   ....[1]....
        /*090c*/ 	.word	0x00002c80


	//   ....[2]....
        /*0910*/ 	.word	0x00002ce0


	//   ....[3]....
        /*0914*/ 	.word	0x00003c40


	//   ....[4]....
        /*0918*/ 	.word	0x00004950


	//   ....[5]....
        /*091c*/ 	.word	0x00004990


	//   ....[6]....
        /*0920*/ 	.word	0x00007450


	//----- nvinfo : EIATTR_MAX_THREADS
	.align		4
.L_49:
        /*0924*/ 	.byte	0x04, 0x05
        /*0926*/ 	.short	(.L_51 - .L_50)
.L_50:
        /*0928*/ 	.word	0x00000100
        /*092c*/ 	.word	0x00000001
        /*0930*/ 	.word	0x00000001


	//----- nvinfo : EIATTR_CRS_STACK_SIZE
	.align		4
.L_51:
        /*0934*/ 	.byte	0x04, 0x1e
        /*0936*/ 	.short	(.L_53 - .L_52)
.L_52:
        /*0938*/ 	.word	0x00000000


	//----- nvinfo : EIATTR_CBANK_PARAM_SIZE
	.align		4
.L_53:
        /*093c*/ 	.byte	0x03, 0x19
        /*093e*/ 	.short	0x0800


	//----- nvinfo : EIATTR_PARAM_CBANK
	.align		4
        /*0940*/ 	.byte	0x04, 0x0a
        /*0942*/ 	.short	(.L_55 - .L_54)
	.align		4
.L_54:
        /*0944*/ 	.word	index@(.nv.constant0._ZN7cutlass13device_kernelINS_4gemm6kernel13GemmUniversalIN4cute5tupleIJiiiiEEENS1_10collective13CollectiveMmaINS1_35MainloopSm100TmaUmmaWarpSpecializedILi8ELi2ELi4ENS5_IJNS4_1CILi1EEESB_SB_EEEEENS5_IJNSA_ILi64EEENSA_ILi128EEESF_EEENS_12float_e5m2_tENS5_IJlSB_lEEESH_SI_NS4_8TiledMMAINS4_8MMA_AtomIJNS4_10MMA_TraitsINS4_19SM100_MMA_F8F6F4_SSEJSH_SH_fSE_SF_NS4_17integral_constantINS4_4UMMA5MajorELSP_0EEESQ_NSN_INSO_7ScaleInELSR_0EEESS_EEEEEENS4_6LayoutISC_NS5_IJNSA_ILi0EEESW_SW_EEEEENS5_IJNS4_10UnderscoreESZ_SZ_EEEEENS4_13SM90_TMA_LOADENS4_14ComposedLayoutINS4_7SwizzleILi3ELi4ELi3EEENS4_18smem_ptr_flag_bitsILi8EEENSV_INS5_IJNSA_ILi8EEESF_EEENS5_IJSF_SB_EEEEEEEvNS4_8identityES12_S1C_vS1D_EENS_8epilogue10collective18CollectiveEpilogueINS1F_23Sm100TmaWarpSpecializedILi2ELi2ELi32ELb0ELb0EEEJSG_NS5_IJNSV_ISE_SB_EES1K_EEESH_SI_SH_SI_NS1F_6fusion15FusionCallbacksIS1J_NS1M_17LinearCombinationISH_fSH_fLNS_15FloatRoundStyleE2EEESG_S1L_JEEENS4_5SM1004TMEM4LOAD26SM100_TMEM_LOAD_16dp32b32xES12_NS13_INS14_ILi2ELi4ELi3EEES17_NSV_INS5_IJS18_SE_EEENS5_IJSE_SB_EEEEEEENS4_39AutoVectorizingCopyWithAssumedAlignmentILi128EEENS4_14SM90_TMA_STOREES20_S22_S22_EEEvvEEEEvNT_6ParamsE)
        /*0948*/ 	.short	0x0380
        /*094a*/ 	.short	0x0800


	//----- nvinfo : EIATTR_SW_WAR
	.align		4
.L_55:
        /*094c*/ 	.byte	0x04, 0x36
        /*094e*/ 	.short	(.L_57 - .L_56)
.L_56:
        /*0950*/ 	.word	0x00000008
.L_57:


//--------------------- .nv.callgraph             --------------------------
	.section	.nv.callgraph,"",@"SHT_CUDA_CALLGRAPH"
	.align	4
	.sectionentsize	8
	.align		4
        /*0000*/ 	.word	0x00000000
	.align		4
        /*0004*/ 	.word	0xffffffff
	.align		4
        /*0008*/ 	.word	index@(_ZN7cutlass13device_kernelINS_4gemm6kernel13GemmUniversalIN4cute5tupleIJiiiiEEENS1_10collective13CollectiveMmaINS1_35MainloopSm100TmaUmmaWarpSpecializedILi8ELi2ELi4ENS5_IJNS4_1CILi1EEESB_SB_EEEEENS5_IJNSA_ILi64EEENSA_ILi128EEESF_EEENS_12float_e5m2_tENS5_IJlSB_lEEESH_SI_NS4_8TiledMMAINS4_8MMA_AtomIJNS4_10MMA_TraitsINS4_19SM100_MMA_F8F6F4_SSEJSH_SH_fSE_SF_NS4_17integral_constantINS4_4UMMA5MajorELSP_0EEESQ_NSN_INSO_7ScaleInELSR_0EEESS_EEEEEENS4_6LayoutISC_NS5_IJNSA_ILi0EEESW_SW_EEEEENS5_IJNS4_10UnderscoreESZ_SZ_EEEEENS4_13SM90_TMA_LOADENS4_14ComposedLayoutINS4_7SwizzleILi3ELi4ELi3EEENS4_18smem_ptr_flag_bitsILi8EEENSV_INS5_IJNSA_ILi8EEESF_EEENS5_IJSF_SB_EEEEEEEvNS4_8identityES12_S1C_vS1D_EENS_8epilogue10collective18CollectiveEpilogueINS1F_23Sm100TmaWarpSpecializedILi2ELi2ELi32ELb0ELb0EEEJSG_NS5_IJNSV_ISE_SB_EES1K_EEESH_SI_SH_SI_NS1F_6fusion15FusionCallbacksIS1J_NS1M_17LinearCombinationISH_fSH_fLNS_15FloatRoundStyleE2EEESG_S1L_JEEENS4_5SM1004TMEM4LOAD26SM100_TMEM_LOAD_16dp32b32xES12_NS13_INS14_ILi2ELi4ELi3EEES17_NSV_INS5_IJS18_SE_EEENS5_IJSE_SB_EEEEEEENS4_39AutoVectorizingCopyWithAssumedAlignmentILi128EEENS4_14SM90_TMA_STOREES20_S22_S22_EEEvvEEEEvNT_6ParamsE)
	.align		4
        /*000c*/ 	.word	index@(__assertfail)
	.align		4
        /*0010*/ 	.word	0x00000000
	.align		4
        /*0014*/ 	.word	0xfffffffe
	.align		4
        /*0018*/ 	.word	0x00000000
	.align		4
        /*001c*/ 	.word	0xfffffffd
	.align		4
        /*0020*/ 	.word	0x00000000
	.align		4
        /*0024*/ 	.word	0xfffffffc


//--------------------- .nv.constant4             --------------------------
	.section	.nv.constant4,"a",@progbits
	.align	8
	.align		8
.nv.constant4:
        /*0000*/ 	.dword	__assertfail
	.align		8
        /*0008*/ 	.dword	__unnamed_1
	.align		8
        /*0010*/ 	.dword	__unnamed_2
	.align		8
        /*0018*/ 	.dword	_ZN40_INTERNAL_2da8134c_4_k_cu_387926fb_275944cuda3std3__45__cpo5beginE
	.align		8
        /*0020*/ 	.dword	_ZN40_INTERNAL_2da8134c_4_k_cu_387926fb_275944cuda3std3__45__cpo3endE
	.align		8
        /*0028*/ 	.dword	_ZN40_INTERNAL_2da8134c_4_k_cu_387926fb_275944cuda3std3__45__cpo6cbeginE
	.align		8
        /*0030*/ 	.dword	_ZN40_INTERNAL_2da8134c_4_k_cu_387926fb_275944cuda3std3__45__cpo4cendE
	.align		8
        /*0038*/ 	.dword	_ZN40_INTERNAL_2da8134c_4_k_cu_387926fb_275944cuda3std3__442_GLOBAL__N__2da8134c_4_k_cu_387926fb_275946ignoreE
	.align		8
        /*0040*/ 	.dword	_ZN40_INTERNAL_2da8134c_4_k_cu_387926fb_275944cuda3std3__419piecewise_constructE
	.align		8
        /*0048*/ 	.dword	_ZN40_INTERNAL_2da8134c_4_k_cu_387926fb_275944cuda3std3__48in_placeE
	.align		8
        /*0050*/ 	.dword	_ZN40_INTERNAL_2da8134c_4_k_cu_387926fb_275944cuda3std6ranges3__45__cpo4swapE
	.align		8
        /*0058*/ 	.dword	_ZN40_INTERNAL_2da8134c_4_k_cu_387926fb_275944cuda3std6ranges3__45__cpo9iter_moveE
	.align		8
        /*0060*/ 	.dword	_ZN40_INTERNAL_2da8134c_4_k_cu_387926fb_275944cute7productE
	.align		8
        /*0068*/ 	.dword	_ZN40_INTERNAL_2da8134c_4_k_cu_387926fb_275944cute1_E
	.align		8
        /*0070*/ 	.dword	$str$25
	.align		8
        /*0078*/ 	.dword	$str$26
	.align		8
        /*0080*/ 	.dword	$str$27
	.align		8
        /*0088*/ 	.dword	$str$28


//--------------------- .text._ZN7cutlass13device_kernelINS_4gemm6kernel13GemmUniversalIN4cute5tupleIJiiiiEEENS1_10collective13CollectiveMmaINS1_35MainloopSm100TmaUmmaWarpSpecializedILi8ELi2ELi4ENS5_IJNS4_1CILi1EEESB_SB_EEEEENS5_IJNSA_ILi64EEENSA_ILi128EEESF_EEENS_12float_e5m2_tENS5_IJlSB_lEEESH_SI_NS4_8TiledMMAINS4_8MMA_AtomIJNS4_10MMA_TraitsINS4_19SM100_MMA_F8F6F4_SSEJSH_SH_fSE_SF_NS4_17integral_constantINS4_4UMMA5MajorELSP_0EEESQ_NSN_INSO_7ScaleInELSR_0EEESS_EEEEEENS4_6LayoutISC_NS5_IJNSA_ILi0EEESW_SW_EEEEENS5_IJNS4_10UnderscoreESZ_SZ_EEEEENS4_13SM90_TMA_LOADENS4_14ComposedLayoutINS4_7SwizzleILi3ELi4ELi3EEENS4_18smem_ptr_flag_bitsILi8EEENSV_INS5_IJNSA_ILi8EEESF_EEENS5_IJSF_SB_EEEEEEEvNS4_8identityES12_S1C_vS1D_EENS_8epilogue10collective18CollectiveEpilogueINS1F_23Sm100TmaWarpSpecializedILi2ELi2ELi32ELb0ELb0EEEJSG_NS5_IJNSV_ISE_SB_EES1K_EEESH_SI_SH_SI_NS1F_6fusion15FusionCallbacksIS1J_NS1M_17LinearCombinationISH_fSH_fLNS_15FloatRoundStyleE2EEESG_S1L_JEEENS4_5SM1004TMEM4LOAD26SM100_TMEM_LOAD_16dp32b32xES12_NS13_INS14_ILi2ELi4ELi3EEES17_NSV_INS5_IJS18_SE_EEENS5_IJSE_SB_EEEEEEENS4_39AutoVectorizingCopyWithAssumedAlignmentILi128EEENS4_14SM90_TMA_STOREES20_S22_S22_EEEvvEEEEvNT_6ParamsE --------------------------
	.section	.text._ZN7cutlass13device_kernelINS_4gemm6kernel13GemmUniversalIN4cute5tupleIJiiiiEEENS1_10collective13CollectiveMmaINS1_35MainloopSm100TmaUmmaWarpSpecializedILi8ELi2ELi4ENS5_IJNS4_1CILi1EEESB_SB_EEEEENS5_IJNSA_ILi64EEENSA_ILi128EEESF_EEENS_12float_e5m2_tENS5_IJlSB_lEEESH_SI_NS4_8TiledMMAINS4_8MMA_AtomIJNS4_10MMA_TraitsINS4_19SM100_MMA_F8F6F4_SSEJSH_SH_fSE_SF_NS4_17integral_constantINS4_4UMMA5MajorELSP_0EEESQ_NSN_INSO_7ScaleInELSR_0EEESS_EEEEEENS4_6LayoutISC_NS5_IJNSA_ILi0EEESW_SW_EEEEENS5_IJNS4_10UnderscoreESZ_SZ_EEEEENS4_13SM90_TMA_LOADENS4_14ComposedLayoutINS4_7SwizzleILi3ELi4ELi3EEENS4_18smem_ptr_flag_bitsILi8EEENSV_INS5_IJNSA_ILi8EEESF_EEENS5_IJSF_SB_EEEEEEEvNS4_8identityES12_S1C_vS1D_EENS_8epilogue10collective18CollectiveEpilogueINS1F_23Sm100TmaWarpSpecializedILi2ELi2ELi32ELb0ELb0EEEJSG_NS5_IJNSV_ISE_SB_EES1K_EEESH_SI_SH_SI_NS1F_6fusion15FusionCallbacksIS1J_NS1M_17LinearCombinationISH_fSH_fLNS_15FloatRoundStyleE2EEESG_S1L_JEEENS4_5SM1004TMEM4LOAD26SM100_TMEM_LOAD_16dp32b32xES12_NS13_INS14_ILi2ELi4ELi3EEES17_NSV_INS5_IJS18_SE_EEENS5_IJSE_SB_EEEEEEENS4_39AutoVectorizingCopyWithAssumedAlignmentILi128EEENS4_14SM90_TMA_STOREES20_S22_S22_EEEvvEEEEvNT_6ParamsE,"ax",@progbits
	.align	128
.text._ZN7cutlass13device_kernelINS_4gemm6kernel13GemmUniversalIN4cute5tupleIJiiiiEEENS1_10collective13CollectiveMmaINS1_35MainloopSm100TmaUmmaWarpSpecializedILi8ELi2ELi4ENS5_IJNS4_1CILi1EEESB_SB_EEEEENS5_IJNSA_ILi64EEENSA_ILi128EEESF_EEENS_12float_e5m2_tENS5_IJlSB_lEEESH_SI_NS4_8TiledMMAINS4_8MMA_AtomIJNS4_10MMA_TraitsINS4_19SM100_MMA_F8F6F4_SSEJSH_SH_fSE_SF_NS4_17integral_constantINS4_4UMMA5MajorELSP_0EEESQ_NSN_INSO_7ScaleInELSR_0EEESS_EEEEEENS4_6LayoutISC_NS5_IJNSA_ILi0EEESW_SW_EEEEENS5_IJNS4_10UnderscoreESZ_SZ_EEEEENS4_13SM90_TMA_LOADENS4_14ComposedLayoutINS4_7SwizzleILi3ELi4ELi3EEENS4_18smem_ptr_flag_bitsILi8EEENSV_INS5_IJNSA_ILi8EEESF_EEENS5_IJSF_SB_EEEEEEEvNS4_8identityES12_S1C_vS1D_EENS_8epilogue10collective18CollectiveEpilogueINS1F_23Sm100TmaWarpSpecializedILi2ELi2ELi32ELb0ELb0EEEJSG_NS5_IJNSV_ISE_SB_EES1K_EEESH_SI_SH_SI_NS1F_6fusion15FusionCallbacksIS1J_NS1M_17LinearCombinationISH_fSH_fLNS_15FloatRoundStyleE2EEESG_S1L_JEEENS4_5SM1004TMEM4LOAD26SM100_TMEM_LOAD_16dp32b32xES12_NS13_INS14_ILi2ELi4ELi3EEES17_NSV_INS5_IJS18_SE_EEENS5_IJSE_SB_EEEEEEENS4_39AutoVectorizingCopyWithAssumedAlignmentILi128EEENS4_14SM90_TMA_STOREES20_S22_S22_EEEvvEEEEvNT_6ParamsE:
        .type           _ZN7cutlass13device_kernelINS_4gemm6kernel13GemmUniversalIN4cute5tupleIJiiiiEEENS1_10collective13CollectiveMmaINS1_35MainloopSm100TmaUmmaWarpSpecializedILi8ELi2ELi4ENS5_IJNS4_1CILi1EEESB_SB_EEEEENS5_IJNSA_ILi64EEENSA_ILi128EEESF_EEENS_12float_e5m2_tENS5_IJlSB_lEEESH_SI_NS4_8TiledMMAINS4_8MMA_AtomIJNS4_10MMA_TraitsINS4_19SM100_MMA_F8F6F4_SSEJSH_SH_fSE_SF_NS4_17integral_constantINS4_4UMMA5MajorELSP_0EEESQ_NSN_INSO_7ScaleInELSR_0EEESS_EEEEEENS4_6LayoutISC_NS5_IJNSA_ILi0EEESW_SW_EEEEENS5_IJNS4_10UnderscoreESZ_SZ_EEEEENS4_13SM90_TMA_LOADENS4_14ComposedLayoutINS4_7SwizzleILi3ELi4ELi3EEENS4_18smem_ptr_flag_bitsILi8EEENSV_INS5_IJNSA_ILi8EEESF_EEENS5_IJSF_SB_EEEEEEEvNS4_8identityES12_S1C_vS1D_EENS_8epilogue10collective18CollectiveEpilogueINS1F_23Sm100TmaWarpSpecializedILi2ELi2ELi32ELb0ELb0EEEJSG_NS5_IJNSV_ISE_SB_EES1K_EEESH_SI_SH_SI_NS1F_6fusion15FusionCallbacksIS1J_NS1M_17LinearCombinationISH_fSH_fLNS_15FloatRoundStyleE2EEESG_S1L_JEEENS4_5SM1004TMEM4LOAD26SM100_TMEM_LOAD_16dp32b32xES12_NS13_INS14_ILi2ELi4ELi3EEES17_NSV_INS5_IJS18_SE_EEENS5_IJSE_SB_EEEEEEENS4_39AutoVectorizingCopyWithAssumedAlignmentILi128EEENS4_14SM90_TMA_STOREES20_S22_S22_EEEvvEEEEvNT_6ParamsE,@function
        .size           _ZN7cutlass13device_kernelINS_4gemm6kernel13GemmUniversalIN4cute5tupleIJiiiiEEENS1_10collective13CollectiveMmaINS1_35MainloopSm100TmaUmmaWarpSpecializedILi8ELi2ELi4ENS5_IJNS4_1CILi1EEESB_SB_EEEEENS5_IJNSA_ILi64EEENSA_ILi128EEESF_EEENS_12float_e5m2_tENS5_IJlSB_lEEESH_SI_NS4_8TiledMMAINS4_8MMA_AtomIJNS4_10MMA_TraitsINS4_19SM100_MMA_F8F6F4_SSEJSH_SH_fSE_SF_NS4_17integral_constantINS4_4UMMA5MajorELSP_0EEESQ_NSN_INSO_7ScaleInELSR_0EEESS_EEEEEENS4_6LayoutISC_NS5_IJNSA_ILi0EEESW_SW_EEEEENS5_IJNS4_10UnderscoreESZ_SZ_EEEEENS4_13SM90_TMA_LOADENS4_14ComposedLayoutINS4_7SwizzleILi3ELi4ELi3EEENS4_18smem_ptr_flag_bitsILi8EEENSV_INS5_IJNSA_ILi8EEESF_EEENS5_IJSF_SB_EEEEEEEvNS4_8identityES12_S1C_vS1D_EENS_8epilogue10collective18CollectiveEpilogueINS1F_23Sm100TmaWarpSpecializedILi2ELi2ELi32ELb0ELb0EEEJSG_NS5_IJNSV_ISE_SB_EES1K_EEESH_SI_SH_SI_NS1F_6fusion15FusionCallbacksIS1J_NS1M_17LinearCombinationISH_fSH_fLNS_15FloatRoundStyleE2EEESG_S1L_JEEENS4_5SM1004TMEM4LOAD26SM100_TMEM_LOAD_16dp32b32xES12_NS13_INS14_ILi2ELi4ELi3EEES17_NSV_INS5_IJS18_SE_EEENS5_IJSE_SB_EEEEEEENS4_39AutoVectorizingCopyWithAssumedAlignmentILi128EEENS4_14SM90_TMA_STOREES20_S22_S22_EEEvvEEEEvNT_6ParamsE,(.L_x_154 - _ZN7cutlass13device_kernelINS_4gemm6kernel13GemmUniversalIN4cute5tupleIJiiiiEEENS1_10collective13CollectiveMmaINS1_35MainloopSm100TmaUmmaWarpSpecializedILi8ELi2ELi4ENS5_IJNS4_1CILi1EEESB_SB_EEEEENS5_IJNSA_ILi64EEENSA_ILi128EEESF_EEENS_12float_e5m2_tENS5_IJlSB_lEEESH_SI_NS4_8TiledMMAINS4_8MMA_AtomIJNS4_10MMA_TraitsINS4_19SM100_MMA_F8F6F4_SSEJSH_SH_fSE_SF_NS4_17integral_constantINS4_4UMMA5MajorELSP_0EEESQ_NSN_INSO_7ScaleInELSR_0EEESS_EEEEEENS4_6LayoutISC_NS5_IJNSA_ILi0EEESW_SW_EEEEENS5_IJNS4_10UnderscoreESZ_SZ_EEEEENS4_13SM90_TMA_LOADENS4_14ComposedLayoutINS4_7SwizzleILi3ELi4ELi3EEENS4_18smem_ptr_flag_bitsILi8EEENSV_INS5_IJNSA_ILi8EEESF_EEENS5_IJSF_SB_EEEEEEEvNS4_8identityES12_S1C_vS1D_EENS_8epilogue10collective18CollectiveEpilogueINS1F_23Sm100TmaWarpSpecializedILi2ELi2ELi32ELb0ELb0EEEJSG_NS5_IJNSV_ISE_SB_EES1K_EEESH_SI_SH_SI_NS1F_6fusion15FusionCallbacksIS1J_NS1M_17LinearCombinationISH_fSH_fLNS_15FloatRoundStyleE2EEESG_S1L_JEEENS4_5SM1004TMEM4LOAD26SM100_TMEM_LOAD_16dp32b32xES12_NS13_INS14_ILi2ELi4ELi3EEES17_NSV_INS5_IJS18_SE_EEENS5_IJSE_SB_EEEEEEENS4_39AutoVectorizingCopyWithAssumedAlignmentILi128EEENS4_14SM90_TMA_STOREES20_S22_S22_EEEvvEEEEvNT_6ParamsE)
        .other          _ZN7cutlass13device_kernelINS_4gemm6kernel13GemmUniversalIN4cute5tupleIJiiiiEEENS1_10collective13CollectiveMmaINS1_35MainloopSm100TmaUmmaWarpSpecializedILi8ELi2ELi4ENS5_IJNS4_1CILi1EEESB_SB_EEEEENS5_IJNSA_ILi64EEENSA_ILi128EEESF_EEENS_12float_e5m2_tENS5_IJlSB_lEEESH_SI_NS4_8TiledMMAINS4_8MMA_AtomIJNS4_10MMA_TraitsINS4_19SM100_MMA_F8F6F4_SSEJSH_SH_fSE_SF_NS4_17integral_constantINS4_4UMMA5MajorELSP_0EEESQ_NSN_INSO_7ScaleInELSR_0EEESS_EEEEEENS4_6LayoutISC_NS5_IJNSA_ILi0EEESW_SW_EEEEENS5_IJNS4_10UnderscoreESZ_SZ_EEEEENS4_13SM90_TMA_LOADENS4_14ComposedLayoutINS4_7SwizzleILi3ELi4ELi3EEENS4_18smem_ptr_flag_bitsILi8EEENSV_INS5_IJNSA_ILi8EEESF_EEENS5_IJSF_SB_EEEEEEEvNS4_8identityES12_S1C_vS1D_EENS_8epilogue10collective18CollectiveEpilogueINS1F_23Sm100TmaWarpSpecializedILi2ELi2ELi32ELb0ELb0EEEJSG_NS5_IJNSV_ISE_SB_EES1K_EEESH_SI_SH_SI_NS1F_6fusion15FusionCallbacksIS1J_NS1M_17LinearCombinationISH_fSH_fLNS_15FloatRoundStyleE2EEESG_S1L_JEEENS4_5SM1004TMEM4LOAD26SM100_TMEM_LOAD_16dp32b32xES12_NS13_INS14_ILi2ELi4ELi3EEES17_NSV_INS5_IJS18_SE_EEENS5_IJSE_SB_EEEEEEENS4_39AutoVectorizingCopyWithAssumedAlignmentILi128EEENS4_14SM90_TMA_STOREES20_S22_S22_EEEvvEEEEvNT_6ParamsE,@"STO_CUDA_ENTRY STV_DEFAULT"
_ZN7cutlass13device_kernelINS_4gemm6kernel13GemmUniversalIN4cute5tupleIJiiiiEEENS1_10collective13CollectiveMmaINS1_35MainloopSm100TmaUmmaWarpSpecializedILi8ELi2ELi4ENS5_IJNS4_1CILi1EEESB_SB_EEEEENS5_IJNSA_ILi64EEENSA_ILi128EEESF_EEENS_12float_e5m2_tENS5_IJlSB_lEEESH_SI_NS4_8TiledMMAINS4_8MMA_AtomIJNS4_10MMA_TraitsINS4_19SM100_MMA_F8F6F4_SSEJSH_SH_fSE_SF_NS4_17integral_constantINS4_4UMMA5MajorELSP_0EEESQ_NSN_INSO_7ScaleInELSR_0EEESS_EEEEEENS4_6LayoutISC_NS5_IJNSA_ILi0EEESW_SW_EEEEENS5_IJNS4_10UnderscoreESZ_SZ_EEEEENS4_13SM90_TMA_LOADENS4_14ComposedLayoutINS4_7SwizzleILi3ELi4ELi3EEENS4_18smem_ptr_flag_bitsILi8EEENSV_INS5_IJNSA_ILi8EEESF_EEENS5_IJSF_SB_EEEEEEEvNS4_8identityES12_S1C_vS1D_EENS_8epilogue10collective18CollectiveEpilogueINS1F_23Sm100TmaWarpSpecializedILi2ELi2ELi32ELb0ELb0EEEJSG_NS5_IJNSV_ISE_SB_EES1K_EEESH_SI_SH_SI_NS1F_6fusion15FusionCallbacksIS1J_NS1M_17LinearCombinationISH_fSH_fLNS_15FloatRoundStyleE2EEESG_S1L_JEEENS4_5SM1004TMEM4LOAD26SM100_TMEM_LOAD_16dp32b32xES12_NS13_INS14_ILi2ELi4ELi3EEES17_NSV_INS5_IJS18_SE_EEENS5_IJSE_SB_EEEEEEENS4_39AutoVectorizingCopyWithAssumedAlignmentILi128EEENS4_14SM90_TMA_STOREES20_S22_S22_EEEvvEEEEvNT_6ParamsE:
[----:B------:R-:W1:Y:S01]  /*0000*/  LDC R1, c[0x0][0x37c] ;  /* 0x0000df00ff017b82 */ /* 0x000e620000000800 */
[----:B------:R-:W2:Y:S01]  /*0010*/  S2R R108, SR_TID.X ;  /* 0x00000000006c7919 */ /* 0x000ea20000002100 */
[----:B------:R-:W3:Y:S01]  /*0020*/  LDCU.64 UR4, c[0x0][0x890] ;  /* 0x00011200ff0477ac */ /* 0x000ee20008000a00 */
[----:B------:R-:W-:Y:S02]  /*0030*/  PRMT R95, RZ, 0x7610, R95 ;  /* 0x00007610ff5f7816 */ /* 0x000fe4000000005f */
[----:B------:R-:W-:Y:S01]  /*0040*/  ELECT P5, URZ, PT ;  /* 0x0000000000ff782f */ /* 0x000fe200038a0000 */
[----:B------:R-:W4:Y:S01]  /*0050*/  LDCU.64 UR46, c[0x0][0x358] ;  /* 0x00006b00ff2e77ac */ /* 0x000f220008000a00 */
[----:B---3--:R-:W-:-:S04]  /*0060*/  UISETP.NE.U32.AND UP0, UPT, UR4, URZ, UPT ;  /* 0x000000ff0400728c */ /* 0x008fc8000bf05070 */
[----:B------:R-:W-:Y:S01]  /*0070*/  UISETP.NE.AND.EX UP0, UPT, UR5, URZ, UPT, UP0 ;  /* 0x000000ff0500728c */ /* 0x000fe2000bf05300 */
[----:B--2---:R-:W-:-:S05]  /*0080*/  SHF.R.U32.HI R101, RZ, 0x5, R108 ;  /* 0x00000005ff657819 */ /* 0x004fca000001166c */
[----:B------:R-:W2:Y:S02]  /*0090*/  SHFL.IDX PT, R0, R101, RZ, 0x1f ;  /* 0x00001fff65007589 */ /* 0x000ea400000e0000 */
[----:B--2---:R-:W-:Y:S01]  /*00a0*/  R2UR UR8, R0 ;  /* 0x00000000000872ca */ /* 0x004fe200000e0000 */
[----:B-1--4-:R-:W-:-:S14]  /*00b0*/  BRA.U UP0, `(.L_x_0) ;  /* 0x00000001002c7547 */ /* 0x012fdc000b800000 */
[----:B------:R-:W1:Y:S02]  /*00c0*/  LDCU.64 UR6, c[0x0][0x888] ;  /* 0x00011100ff0677ac */ /* 0x000e640008000a00 */
[----:B-1----:R-:W-:-:S04]  /*00d0*/  UISETP.NE.U32.AND UP0, UPT, UR6, URZ, UPT ;  /* 0x000000ff0600728c */ /* 0x002fc8000bf05070 */
[----:B------:R-:W-:-:S09]  /*00e0*/  UISETP.NE.AND.EX UP0, UPT, UR7, URZ, UPT, UP0 ;  /* 0x000000ff0700728c */ /* 0x000fd2000bf05300 */
[----:B------:R-:W-:Y:S05]  /*00f0*/  BRA.U !UP0, `(.L_x_1) ;  /* 0x0000000108107547 */ /* 0x000fea000b800000 */
[----:B------:R-:W1:Y:S02]  /*0100*/  LDC.64 R2, c[0x0][0x888] ;  /* 0x00022200ff027b82 */ /* 0x000e640000000a00 */
[----:B-1----:R1:W5:Y:S01]  /*0110*/  LDG.E R49, desc[UR46][R2.64] ;  /* 0x0000002e02317981 */ /* 0x002362000c1e1900 */
[----:B------:R-:W-:Y:S01]  /*0120*/  HFMA2 R95, -RZ, RZ, 0, 5.9604644775390625e-08 ;  /* 0x00000001ff5f7431 */ /* 0x000fe200000001ff */
[----:B------:R-:W-:Y:S05]  /*0130*/  BRA `(.L_x_0) ;  /* 0x00000000000c7947 */ /* 0x000fea0003800000 */
.L_x_1:
[----:B------:R-:W1:Y:S01]  /*0140*/  LDCU UR6, c[0x0][0x880] ;  /* 0x00011000ff0677ac */ /* 0x000e620008000800 */
[----:B------:R-:W-:Y:S01]  /*0150*/  HFMA2 R95, -RZ, RZ, 0, 5.9604644775390625e-08 ;  /* 0x00000001ff5f7431 */ /* 0x000fe200000001ff */
[----:B-1----:R-:W-:-:S07]  /*0160*/  MOV R49, UR6 ;  /* 0x0000000600317c02 */ /* 0x002fce0008000f00 */
.L_x_0:
[----:B------:R-:W2:Y:S02]  /*0170*/  LDCU.64 UR6, c[0x0][0x8b0] ;  /* 0x00011600ff0677ac */ /* 0x000ea40008000a00 */
[----:B--2---:R-:W-:-:S04]  /*0180*/  UISETP.NE.U32.AND UP0, UPT, UR6, URZ, UPT ;  /* 0x000000ff0600728c */ /* 0x004fc8000bf05070 */
[----:B------:R-:W-:-:S09]  /*0190*/  UISETP.NE.AND.EX UP0, UPT, UR7, URZ, UPT, UP0 ;  /* 0x000000ff0700728c */ /* 0x000fd2000bf05300 */
[----:B------:R-:W-:Y:S05]  /*01a0*/  BRA.U UP0, `(.L_x_2) ;  /* 0x0000000100247547 */ /* 0x000fea000b800000 */
[----:B------:R-:W2:Y:S02]  /*01b0*/  LDCU.64 UR6, c[0x0][0x8a8] ;  /* 0x00011500ff0677ac */ /* 0x000ea40008000a00 */
[----:B--2---:R-:W-:-:S04]  /*01c0*/  UISETP.NE.U32.AND UP0, UPT, UR6, URZ, UPT ;  /* 0x000000ff0600728c */ /* 0x004fc8000bf05070 */
[----:B------:R-:W-:-:S09]  /*01d0*/  UISETP.NE.AND.EX UP0, UPT, UR7, URZ, UPT, UP0 ;  /* 0x000000ff0700728c */ /* 0x000fd2000bf05300 */
[----:B------:R-:W-:Y:S05]  /*01e0*/  BRA.U !UP0, `(.L_x_3) ;  /* 0x00000001080c7547 */ /* 0x000fea000b800000 */
[----:B-1----:R-:W1:Y:S02]  /*01f0*/  LDC.64 R2, c[0x0][0x8a8] ;  /* 0x00022a00ff027b82 */ /* 0x002e640000000a00 */
[----:B-1----:R2:W5:Y:S01]  /*0200*/  LDG.E R47, desc[UR46][R2.64] ;  /* 0x0000002e022f7981 */ /* 0x002562000c1e1900 */
[----:B------:R-:W-:Y:S05]  /*0210*/  BRA `(.L_x_2) ;  /* 0x0000000000087947 */ /* 0x000fea0003800000 */
.L_x_3:
[----:B------:R-:W2:Y:S02]  /*0220*/  LDCU UR6, c[0x0][0x8a0] ;  /* 0x00011400ff0677ac */ /* 0x000ea40008000800 */
[----:B--2---:R-:W-:Y:S02]  /*0230*/  MOV R47, UR6 ;  /* 0x00000006002f7c02 */ /* 0x004fe40008000f00 */
.L_x_2:
[----:B------:R-:W-:Y:S01]  /*0240*/  IMAD.U32 R0, RZ, RZ, UR8 ;  /* 0x00000008ff007e24 */ /* 0x000fe2000f8e00ff */
[----:B------:R-:W-:Y:S04]  /*0250*/  BSSY.RECONVERGENT B0, `(.L_x_4) ;  /* 0x000000c000007945 */ /* 0x000fe80003800200 */
[C---:B------:R-:W-:Y:S02]  /*0260*/  ISETP.NE.OR P1, PT, R0.reuse, 0x1, !P5 ;  /* 0x000000010000780c */ /* 0x040fe40006f25670 */
[----:B------:R-:W-:-:S11]  /*0270*/  ISETP.NE.OR P0, PT, R0, 0x3, !P5 ;  /* 0x000000030000780c */ /* 0x000fd60006f05670 */
[----:B------:R-:W-:Y:S05]  /*0280*/  @P1 BRA `(.L_x_5) ;  /* 0x0000000000201947 */ /* 0x000fea0003800000 */
[----:B------:R-:W3:Y:S02]  /*0290*/  LDCU.64 UR6, c[0x0][0x348] ;  /* 0x00006900ff0677ac */ /* 0x000ee40008000a00 */
[----:B---3--:R-:W-:Y:S02]  /*02a0*/  UIADD3 UR10, UP1, UPT, UR6, 0x80, URZ ;  /* 0x00000080060a7890 */ /* 0x008fe4000ff3e0ff */
[----:B------:R-:W-:Y:S02]  /*02b0*/  UIADD3 UR6, UP0, UPT, UR6, 0x180, URZ ;  /* 0x0000018006067890 */ /* 0x000fe4000ff1e0ff */
[----:B------:R-:W-:Y:S02]  /*02c0*/  UIADD3.X UR11, UPT, UPT, URZ, UR7, URZ, UP1, !UPT ;  /* 0x00000007ff0b7290 */ /* 0x000fe40008ffe4ff */
[----:B------:R-:W-:-:S07]  /*02d0*/  UIADD3.X UR7, UPT, UPT, URZ, UR7, URZ, UP0, !UPT ;  /* 0x00000007ff077290 */ /* 0x000fce00087fe4ff */
[----:B------:R3:W-:Y:S02]  /*02e0*/  UTMACCTL.PF [UR10] ;  /* 0x000000000a0079b9 */ /* 0x0007e40008040000 */
[----:B------:R3:W-:Y:S02]  /*02f0*/  UTMACCTL.PF [UR6] ;  /* 0x00000000060079b9 */ /* 0x0007e40008040000 */
[----:B---3--:R-:W-:Y:S01]  /*0300*/  NOP ;  /* 0x0000000000007918 */ /* 0x008fe20000000000 */
.L_x_5:
[----:B------:R-:W-:Y:S05]  /*0310*/  BSYNC.RECONVERGENT B0 ;  /* 0x0000000000007941 */ /* 0x000fea0003800200 */
.L_x_4:
[----:B------:R-:W-:Y:S04]  /*0320*/  BSSY.RECONVERGENT B0, `(.L_x_6) ;  /* 0x000000a000007945 */ /* 0x000fe80003800200 */
        /* <DEDUP_REMOVED lines=9> */
.L_x_7:
[----:B------:R-:W-:Y:S05]  /*03c0*/  BSYNC.RECONVERGENT B0 ;  /* 0x0000000000007941 */ /* 0x000fea0003800200 */
.L_x_6:
[----:B------:R-:W3:Y:S01]  /*03d0*/  LDCU.64 UR6, c[0x0][0x888] ;  /* 0x00011100ff0677ac */ /* 0x000ee20008000a00 */
[----:B------:R-:W-:Y:S02]  /*03e0*/  UISETP.EQ.U32.AND UP1, UPT, UR4, URZ, UPT ;  /* 0x000000ff0400728c */ /* 0x000fe4000bf22070 */
[----:B------:R-:W-:Y:S02]  /*03f0*/  UPLOP3.LUT UP2, UPT, UPT, UPT, UPT, 0x80, 0x8 ;  /* 0x000000000008789c */ /* 0x000fe40003f4f070 */
[----:B---3--:R-:W-:-:S04]  /*0400*/  UISETP.NE.U32.AND UP0, UPT, UR6, URZ, UPT ;  /* 0x000000ff0600728c */ /* 0x008fc8000bf05070 */
[----:B------:R-:W-:-:S04]  /*0410*/  UISETP.NE.AND.EX UP0, UPT, UR7, URZ, UPT, UP0 ;  /* 0x000000ff0700728c */ /* 0x000fc8000bf05300 */
[----:B------:R-:W-:-:S04]  /*0420*/  UISETP.EQ.OR.EX UP3, UPT, UR5, URZ, !UP0, UP1 ;  /* 0x000000ff0500728c */ /* 0x000fc8000c762710 */
[----:B------:R-:W-:-:S05]  /*0430*/  UP2UR UR50, UPR, URZ, 0x8 ;  /* 0x00000008ff327883 */ /* 0x000fca0008000000 */
[----:B------:R-:W-:Y:S07]  /*0440*/  BRA.U !UP3, `(.L_x_8) ;  /* 0x000000010b207547 */ /* 0x000fee000b800000 */
[----:B------:R-:W-:Y:S01]  /*0450*/  UISETP.NE.U32.AND UP2, UPT, UR4, URZ, UPT ;  /* 0x000000ff0400728c */ /* 0x000fe2000bf45070 */
[----:B-----5:R-:W-:Y:S01]  /*0460*/  FSETP.NEU.AND P0, PT, R49, RZ, PT ;  /* 0x000000ff3100720b */ /* 0x020fe20003f0d000 */
[----:B------:R-:W-:Y:S02]  /*0470*/  USEL UR4, URZ, 0xffffffff, UP0 ;  /* 0xffffffffff047887 */ /* 0x000fe40008000000 */
[----:B------:R-:W-:-:S10]  /*0480*/  UISETP.NE.AND.EX UP2, UPT, UR5, URZ, UPT, UP2 ;  /* 0x000000ff0500728c */ /* 0x000fd4000bf45320 */
[----:B------:R-:W-:Y:S01]  /*0490*/  VOTEU.ANY UP1, P0 ;  /* 0x0000000000ff7886 */ /* 0x000fe20000020100 */
[----:B------:R-:W-:-:S04]  /*04a0*/  @!UP2 USEL UR4, URZ, 0xffffffff, UP1 ;  /* 0xffffffffff04a887 */ /* 0x000fc80008800000 */
[----:B------:R-:W-:-:S04]  /*04b0*/  ULOP3.LUT UR4, UR4, 0x1, URZ, 0xc0, !UPT ;  /* 0x0000000104047892 */ /* 0x000fc8000f8ec0ff */
[----:B------:R-:W-:-:S11]  /*04c0*/  UISETP.NE.U32.AND UP2, UPT, UR4, 0x1, UPT ;  /* 0x000000010400788c */ /* 0x000fd6000bf45070 */
.L_x_8:
[----:B-12---:R-:W1:Y:S01]  /*04d0*/  SHFL.IDX PT, R2, R101, RZ, 0x1f ;  /* 0x00001fff65027589 */ /* 0x006e6200000e0000 */
[----:B------:R-:W-:-:S04]  /*04e0*/  UISETP.NE.AND UP1, UPT, UR8, 0x2, UPT ;  /* 0x000000020800788c */ /* 0x000fc8000bf25270 */
[----:B------:R-:W-:Y:S01]  /*04f0*/  USEL UR6, URZ, 0x1, UP1 ;  /* 0x00000001ff067887 */ /* 0x000fe20008800000 */
[----:B-1----:R-:W-:-:S13]  /*0500*/  ISETP.NE.AND P0, PT, R2, RZ, PT ;  /* 0x000000ff0200720c */ /* 0x002fda0003f05270 */
[----:B------:R-:W-:Y:S05]  /*0510*/  @P0 BRA `(.L_x_9) ;  /* 0x0000000000680947 */ /* 0x000fea0003800000 */
[----:B------:R-:W1:Y:S01]  /*0520*/  S2UR UR5, SR_CgaCtaId ;  /* 0x00000000000579c3 */ /* 0x000e620000008800 */
[----:B------:R-:W-:Y:S01]  /*0530*/  UMOV UR7, 0x400 ;  /* 0x0000040000077882 */ /* 0x000fe20000000000 */
[----:B------:R-:W-:Y:S01]  /*0540*/  UMOV UR4, 0x1 ;  /* 0x0000000100047882 */ /* 0x000fe20000000000 */
[----:B------:R-:W-:Y:S01]  /*0550*/  ELECT P0, URZ, PT ;  /* 0x0000000000ff782f */ /* 0x000fe20003800000 */
[----:B------:R-:W-:-:S04]  /*0560*/  UIADD3 UR10, UPT, UPT, -UR4, 0x100000, URZ ;  /* 0x00100000040a7890 */ /* 0x000fc8000fffe1ff */
[----:B------:R-:W-:Y:S02]  /*0570*/  USHF.L.U32 UR11, UR10, 0xb, URZ ;  /* 0x0000000b0a0b7899 */ /* 0x000fe400080006ff */
[----:B------:R-:W-:Y:S02]  /*0580*/  USHF.L.U32 UR10, UR10, 0x1, URZ ;  /* 0x000000010a0a7899 */ /* 0x000fe400080006ff */
[----:B-1----:R-:W-:Y:S01]  /*0590*/  ULEA UR5, UR5, UR7, 0x18 ;  /* 0x0000000705057291 */ /* 0x002fe2000f8ec0ff */
[----:B------:R-:W1:Y:S11]  /*05a0*/  FENCE.VIEW.ASYNC.S ;  /* 0x00000000000073c6 */ /* 0x000e760000000000 */
[----:B-1----:R1:W2:Y:S01]  /*05b0*/  SYNCS.EXCH.64 URZ, [UR5], UR10 ;  /* 0x0000000a05ff75b2 */ /* 0x0022a20008000100 */
[----:B------:R1:W3:Y:S01]  /*05c0*/  SYNCS.EXCH.64 URZ, [UR5+0x40], UR10 ;  /* 0x0000400a05ff75b2 */ /* 0x0002e20008000100 */
[----:B------:R1:W4:Y:S01]  /*05d0*/  SYNCS.EXCH.64 URZ, [UR5+0x8], UR10 ;  /* 0x0000080a05ff75b2 */ /* 0x0003220008000100 */
[----:B------:R1:W1:Y:S01]  /*05e0*/  SYNCS.EXCH.64 URZ, [UR5+0x48], UR10 ;  /* 0x0000480a05ff75b2 */ /* 0x0002620008000100 */
        /* <DEDUP_REMOVED lines=12> */
[----:B------:R-:W-:Y:S01]  /*06b0*/  NOP ;  /* 0x0000000000007918 */ /* 0x000fe20000000000 */
.L_x_9:
[----:B------:R-:W2:Y:S01]  /*06c0*/  SHFL.IDX PT, R2, R101, RZ, 0x1f ;  /* 0x00001fff65027589 */ /* 0x000ea200000e0000 */
[----:B------:R-:W-:Y:S01]  /*06d0*/  NOP ;  /* 0x0000000000007918 */ /* 0x000fe20000000000 */
[----:B--2---:R-:W-:-:S13]  /*06e0*/  ISETP.NE.AND P0, PT, R2, 0x1, PT ;  /* 0x000000010200780c */ /* 0x004fda0003f05270 */
[----:B------:R-:W-:Y:S05]  /*06f0*/  @P0 BRA `(.L_x_10) ;  /* 0x0000000000480947 */ /* 0x000fea0003800000 */
[----:B------:R-:W2:Y:S01]  /*0700*/  S2UR UR7, SR_CgaCtaId ;  /* 0x00000000000779c3 */ /* 0x000ea20000008800 */
[----:B------:R-:W-:Y:S01]  /*0710*/  UMOV UR9, 0x400 ;  /* 0x0000040000097882 */ /* 0x000fe20000000000 */
[----:B-1----:R-:W-:Y:S01]  /*0720*/  UMOV UR5, 0x20 ;  /* 0x0000002000057882 */ /* 0x002fe20000000000 */
[----:B------:R-:W-:Y:S01]  /*0730*/  UMOV UR4, 0x80 ;  /* 0x0000008000047882 */ /* 0x000fe20000000000 */
[----:B------:R-:W-:-:S04]  /*0740*/  UIADD3 UR10, UPT, UPT, -UR5, 0x100000, URZ ;  /* 0x00100000050a7890 */ /* 0x000fc8000fffe1ff */
[----:B------:R-:W-:Y:S02]  /*0750*/  USHF.L.U32 UR11, UR10, 0xb, URZ ;  /* 0x0000000b0a0b7899 */ /* 0x000fe400080006ff */
[----:B------:R-:W-:Y:S02]  /*0760*/  USHF.L.U32 UR10, UR10, 0x1, URZ ;  /* 0x000000010a0a7899 */ /* 0x000fe400080006ff */
[----:B------:R-:W-:-:S04]  /*0770*/  UIADD3 UR4, UPT, UPT, -UR4, 0x100000, URZ ;  /* 0x0010000004047890 */ /* 0x000fc8000fffe1ff */
[----:B------:R-:W-:Y:S02]  /*0780*/  USHF.L.U32 UR5, UR4, 0xb, URZ ;  /* 0x0000000b04057899 */ /* 0x000fe400080006ff */
[----:B------:R-:W-:Y:S01]  /*0790*/  USHF.L.U32 UR4, UR4, 0x1, URZ ;  /* 0x0000000104047899 */ /* 0x000fe200080006ff */
[----:B------:R-:W-:Y:S01]  /*07a0*/  ELECT P0, URZ, PT ;  /* 0x0000000000ff782f */ /* 0x000fe20003800000 */
[----:B--2---:R-:W-:Y:S01]  /*07b0*/  ULEA UR7, UR7, UR9, 0x18 ;  /* 0x0000000907077291 */ /* 0x004fe2000f8ec0ff */
[----:B------:R-:W1:Y:S11]  /*07c0*/  FENCE.VIEW.ASYNC.S ;  /* 0x00000000000073c6 */ /* 0x000e760000000000 */
[----:B-1----:R2:W1:Y:S01]  /*07d0*/  SYNCS.EXCH.64 URZ, [UR7+0x80], UR10 ;  /* 0x0000800a07ff75b2 */ /* 0x0024620008000100 */
[----:B------:R2:W1:Y:S01]  /*07e0*/  SYNCS.EXCH.64 URZ, [UR7+0x90], UR4 ;  /* 0x0000900407ff75b2 */ /* 0x0004620008000100 */
[----:B------:R2:W1:Y:S01]  /*07f0*/  SYNCS.EXCH.64 URZ, [UR7+0x88], UR10 ;  /* 0x0000880a07ff75b2 */ /* 0x0004620008000100 */
[----:B------:R2:W1:Y:S02]  /*0800*/  SYNCS.EXCH.64 URZ, [UR7+0x98], UR4 ;  /* 0x0000980407ff75b2 */ /* 0x0004640008000100 */
[----:B--2---:R-:W-:Y:S01]  /*0810*/  NOP ;  /* 0x0000000000007918 */ /* 0x004fe20000000000 */
.L_x_10:
[----:B------:R-:W2:Y:S01]  /*0820*/  SHFL.IDX PT, R2, R101, RZ, 0x1f ;  /* 0x00001fff65027589 */ /* 0x000ea200000e0000 */
[----:B------:R-:W-:Y:S01]  /*0830*/  NOP ;  /* 0x0000000000007918 */ /* 0x000fe20000000000 */
[----:B--2---:R-:W-:-:S13]  /*0840*/  ISETP.NE.AND P0, PT, R2, 0x3, PT ;  /* 0x000000030200780c */ /* 0x004fda0003f05270 */
[----:B------:R-:W-:Y:S05]  /*0850*/  @P0 BRA `(.L_x_11) ;  /* 0x0000000000300947 */ /* 0x000fea0003800000 */
[----:B-1----:R-:W1:Y:S01]  /*0860*/  S2UR UR5, SR_CgaCtaId ;  /* 0x00000000000579c3 */ /* 0x002e620000008800 */
        /* <DEDUP_REMOVED lines=8> */
[----:B-1----:R2:W1:Y:S01]  /*08f0*/  SYNCS.EXCH.64 URZ, [UR5+0xa0], UR10 ;  /* 0x0000a00a05ff75b2 */ /* 0x0024620008000100 */
[----:B------:R2:W1:Y:S02]  /*0900*/  SYNCS.EXCH.64 URZ, [UR5+0xa8], UR10 ;  /* 0x0000a80a05ff75b2 */ /* 0x0004640008000100 */
[----:B--2---:R-:W-:Y:S01]  /*0910*/  NOP ;  /* 0x0000000000007918 */ /* 0x004fe20000000000 */
.L_x_11:
[----:B------:R-:W2:Y:S01]  /*0920*/  SHFL.IDX PT, R2, R101, RZ, 0x1f ;  /* 0x00001fff65027589 */ /* 0x000ea200000e0000 */
[----:B------:R-:W-:Y:S01]  /*0930*/  NOP ;  /* 0x0000000000007918 */ /* 0x000fe20000000000 */
[----:B--2---:R-:W-:-:S13]  /*0940*/  ISETP.NE.AND P0, PT, R2, 0x4, PT ;  /* 0x000000040200780c */ /* 0x004fda0003f05270 */
[----:B------:R-:W-:Y:S05]  /*0950*/  @P0 BRA `(.L_x_12) ;  /* 0x00000000004c0947 */ /* 0x000fea0003800000 */
[----:B-1----:R-:W1:Y:S01]  /*0960*/  S2UR UR5, SR_CgaCtaId ;  /* 0x00000000000579c3 */ /* 0x002e620000008800 */
[----:B------:R-:W-:Y:S01]  /*0970*/  UMOV UR9, 0x100 ;  /* 0x0000010000097882 */ /* 0x000fe20000000000 */
[----:B------:R-:W-:Y:S01]  /*0980*/  UMOV UR7, 0x400 ;  /* 0x0000040000077882 */ /* 0x000fe20000000000 */
[----:B------:R-:W-:Y:S01]  /*0990*/  USEL UR9, UR9, 0xe0, UP2 ;  /* 0x000000e009097887 */ /* 0x000fe20009000000 */
[----:B------:R-:W-:Y:S01]  /*09a0*/  UMOV UR4, 0x1 ;  /* 0x0000000100047882 */ /* 0x000fe20000000000 */
[----:B------:R-:W-:Y:S01]  /*09b0*/  ELECT P0, URZ, PT ;  /* 0x0000000000ff782f */ /* 0x000fe20003800000 */
[----:B------:R-:W-:-:S04]  /*09c0*/  UIADD3 UR10, UPT, UPT, -UR4, 0x100000, URZ ;  /* 0x00100000040a7890 */ /* 0x000fc8000fffe1ff */
[----:B------:R-:W-:Y:S02]  /*09d0*/  USHF.L.U32 UR11, UR10, 0xb, URZ ;  /* 0x0000000b0a0b7899 */ /* 0x000fe400080006ff */
[----:B------:R-:W-:Y:S02]  /*09e0*/  USHF.L.U32 UR10, UR10, 0x1, URZ ;  /* 0x000000010a0a7899 */ /* 0x000fe400080006ff */
[----:B------:R-:W-:-:S04]  /*09f0*/  UIADD3 UR12, UPT, UPT, -UR9, 0x100000, URZ ;  /* 0x00100000090c7890 */ /* 0x000fc8000fffe1ff */
[----:B------:R-:W-:Y:S02]  /*0a00*/  USHF.L.U32 UR13, UR12, 0xb, URZ ;  /* 0x0000000b0c0d7899 */ /* 0x000fe400080006ff */
[----:B------:R-:W-:Y:S02]  /*0a10*/  USHF.L.U32 UR12, UR12, 0x1, URZ ;  /* 0x000000010c0c7899 */ /* 0x000fe400080006ff */
[----:B-1----:R-:W-:Y:S01]  /*0a20*/  ULEA UR5, UR5, UR7, 0x18 ;  /* 0x0000000705057291 */ /* 0x002fe2000f8ec0ff */
[----:B------:R-:W1:Y:S11]  /*0a30*/  FENCE.VIEW.ASYNC.S ;  /* 0x00000000000073c6 */ /* 0x000e760000000000 */
[----:B-1----:R2:W1:Y:S01]  /*0a40*/  SYNCS.EXCH.64 URZ, [UR5+0xb0], UR10 ;  /* 0x0000b00a05ff75b2 */ /* 0x0024620008000100 */
[----:B------:R2:W1:Y:S01]  /*0a50*/  SYNCS.EXCH.64 URZ, [UR5+0xc0], UR12 ;  /* 0x0000c00c05ff75b2 */ /* 0x0004620008000100 */
[----:B------:R2:W1:Y:S01]  /*0a60*/  SYNCS.EXCH.64 URZ, [UR5+0xb8], UR10 ;  /* 0x0000b80a05ff75b2 */ /* 0x0004620008000100 */
[----:B------:R2:W1:Y:S02]  /*0a70*/  SYNCS.EXCH.64 URZ, [UR5+0xc8], UR12 ;  /* 0x0000c80c05ff75b2 */ /* 0x0004640008000100 */
[----:B--2---:R-:W-:Y:S01]  /*0a80*/  NOP ;  /* 0x0000000000007918 */ /* 0x004fe20000000000 */
.L_x_12:
        /* <DEDUP_REMOVED lines=20> */
[----:B------:R2:W1:Y:S01]  /*0bd0*/  SYNCS.EXCH.64 URZ, [UR7+0xf8], UR4 ;  /* 0x0000f80407ff75b2 */ /* 0x0004620008000100 */
[----:B------:R2:W1:Y:S01]  /*0be0*/  SYNCS.EXCH.64 URZ, [UR7+0xe0], UR10 ;  /* 0x0000e00a07ff75b2 */ /* 0x0004620008000100 */
[----:B------:R2:W1:Y:S01]  /*0bf0*/  SYNCS.EXCH.64 URZ, [UR7+0x100], UR4 ;  /* 0x0001000407ff75b2 */ /* 0x0004620008000100 */
[----:B------:R2:W1:Y:S01]  /*0c00*/  SYNCS.EXCH.64 URZ, [UR7+0xe8], UR10 ;  /* 0x0000e80a07ff75b2 */ /* 0x0004620008000100 */
[----:B------:R2:W1:Y:S02]  /*0c10*/  SYNCS.EXCH.64 URZ, [UR7+0x108], UR4 ;  /* 0x0001080407ff75b2 */ /* 0x0004640008000100 */
[----:B--2---:R-:W-:Y:S01]  /*0c20*/  NOP ;  /* 0x0000000000007918 */ /* 0x004fe20000000000 */
.L_x_13:
        /* <DEDUP_REMOVED lines=18> */
.L_x_14:
[----:B-1----:R-:W1:Y:S01]  /*0d50*/  S2UR UR5, SR_CTAID.X ;  /* 0x00000000000579c3 */ /* 0x002e620000002500 */
[----:B------:R-:W-:-:S05]  /*0d60*/  CS2R.32 R96, SR_CgaSize ;  /* 0x0000000000607805 */ /* 0x000fca0000008a00 */
[----:B------:R-:W-:-:S05]  /*0d70*/  IMAD R96, R96, -0xa0, RZ ;  /* 0xffffff6060607824 */ /* 0x000fca00078e02ff */
[----:B------:R-:W-:-:S14]  /*0d80*/  R2UR UR9, R96 ;  /* 0x00000000600972ca */ /* 0x000fdc00000e0000 */
[----:B------:R-:W2:Y:S01]  /*0d90*/  LDCU UR9, c[0x0][UR9+0x2b0] ;  /* 0x00005600090977ac */ /* 0x000ea20008000800 */
[----:B------:R-:W-:Y:S01]  /*0da0*/  NOP ;  /* 0x0000000000007918 */ /* 0x000fe20000000000 */
[----:B------:R-:W-:-:S05]  /*0db0*/  CS2R.32 R96, SR_CgaSize ;  /* 0x0000000000607805 */ /* 0x000fca0000008a00 */
[----:B------:R-:W-:-:S05]  /*0dc0*/  IMAD R96, R96, -0xa0, RZ ;  /* 0xffffff6060607824 */ /* 0x000fca00078e02ff */
[----:B------:R-:W-:-:S14]  /*0dd0*/  R2UR UR7, R96 ;  /* 0x00000000600772ca */ /* 0x000fdc00000e0000 */
[----:B------:R-:W3:Y:S01]  /*0de0*/  LDCU UR7, c[0x0][UR7+0x2b4] ;  /* 0x00005680070777ac */ /* 0x000ee20008000800 */
[----:B------:R-:W4:Y:S08]  /*0df0*/  S2UR UR4, SR_CTAID.Y ;  /* 0x00000000000479c3 */ /* 0x000f300000002600 */
[----:B------:R-:W3:Y:S01]  /*0e00*/  LDC R9, c[0x0][0xb24] ;  /* 0x0002c900ff097b82 */ /* 0x000ee20000000800 */
[----:B-1----:R-:W-:-:S02]  /*0e10*/  I2FP.F32.U32 R4, UR5 ;  /* 0x0000000500047c45 */ /* 0x002fc40008201000 */
[----:B------:R-:W-:-:S05]  /*0e20*/  CS2R.32 R5, SR_CgaSize ;  /* 0x0000000000057805 */ /* 0x000fca0000008a00 */
[----:B------:R-:W-:-:S06]  /*0e30*/  IMAD R5, R5, -0xa0, RZ ;  /* 0xffffff6005057824 */ /* 0x000fcc00078e02ff */
[----:B------:R-:W1:Y:S01]  /*0e40*/  LDC R5, c[0x0][R5+0x2a0] ;  /* 0x0000a80005057b82 */ /* 0x000e620000000800 */
[----:B------:R-:W-:Y:S01]  /*0e50*/  MOV R21, UR5 ;  /* 0x0000000500157c02 */ /* 0x000fe20008000f00 */
[----:B--2---:R-:W-:Y:S01]  /*0e60*/  FMUL R4, R4, UR9 ;  /* 0x0000000904047c20 */ /* 0x004fe20008400000 */
[----:B----4-:R-:W-:Y:S02]  /*0e70*/  I2FP.F32.U32 R2, UR4 ;  /* 0x0000000400027c45 */ /* 0x010fe40008201000 */
[----:B------:R-:W-:-:S05]  /*0e80*/  CS2R.32 R3, SR_CgaSize ;  /* 0x0000000000037805 */ /* 0x000fca0000008a00 */
[----:B------:R-:W-:-:S06]  /*0e90*/  IMAD R3, R3, -0xa0, RZ ;  /* 0xffffff6003037824 */ /* 0x000fcc00078e02ff */
[----:B------:R-:W2:Y:S01]  /*0ea0*/  LDC R3, c[0x0][R3+0x2a4] ;  /* 0x0000a90003037b82 */ /* 0x000ea20000000800 */
[----:B------:R-:W4:Y:S01]  /*0eb0*/  F2I.U32.TRUNC.NTZ R96, R4 ;  /* 0x0000000400607305 */ /* 0x000f22000020f000 */
[----:B------:R-:W-:Y:S01]  /*0ec0*/  MOV R20, UR4 ;  /* 0x0000000400147c02 */ /* 0x000fe20008000f00 */
[----:B---3--:R-:W-:-:S05]  /*0ed0*/  FMUL R2, R2, UR7 ;  /* 0x0000000702027c20 */ /* 0x008fca0008400000 */
[----:B------:R-:W-:Y:S01]  /*0ee0*/  BAR.SYNC.DEFER_BLOCKING 0x0 ;  /* 0x0000000000007b1d */ /* 0x000fe20000010000 */
[----:B------:R-:W-:-:S05]  /*0ef0*/  ISETP.GE.AND P0, PT, R9, 0x1, PT ;  /* 0x000000010900780c */ /* 0x000fca0003f06270 */
[----:B------:R-:W3:Y:S02]  /*0f00*/  F2I.U32.TRUNC.NTZ R94, R2 ;  /* 0x00000002005e7305 */ /* 0x000ee4000020f000 */
[----:B------:R-:W2:Y:S01]  /*0f10*/  S2UR UR36, SR_CTAID.Z ;  /* 0x00000000002479c3 */ /* 0x000ea20000002700 */
[----:B----4-:R-:W-:-:S05]  /*0f20*/  IADD3 R96, PT, PT, -R96, RZ, RZ ;  /* 0x000000ff60607210 */ /* 0x010fca0007ffe1ff */
[----:B-1----:R-:W-:Y:S01]  /*0f30*/  IMAD R96, R5, R96, UR5 ;  /* 0x0000000505607e24 */ /* 0x002fe2000f8e0260 */
[----:B---3--:R-:W-:-:S05]  /*0f40*/  IADD3 R94, PT, PT, -R94, RZ, RZ ;  /* 0x000000ff5e5e7210 */ /* 0x008fca0007ffe1ff */
[----:B--2---:R-:W-:Y:S01]  /*0f50*/  IMAD R94, R3, R94, UR4 ;  /* 0x00000004035e7e24 */ /* 0x004fe2000f8e025e */
[----:B------:R-:W-:Y:S06]  /*0f60*/  @!P0 BRA `(.L_x_15) ;  /* 0x0000000000b88947 */ /* 0x000fec0003800000 */
[----:B------:R-:W1:Y:S01]  /*0f70*/  LDC.64 R4, c[0x0][0xb18] ;  /* 0x0002c600ff047b82 */ /* 0x000e620000000a00 */
[----:B------:R-:W-:-:S07]  /*0f80*/  ISETP.NE.AND P0, PT, R9, 0x1, PT ;  /* 0x000000010900780c */ /* 0x000fce0003f05270 */
[----:B------:R-:W2:Y:S08]  /*0f90*/  LDC R10, c[0x0][0xb0c] ;  /* 0x0002c300ff0a7b82 */ /* 0x000eb00000000800 */
[----:B------:R-:W3:Y:S08]  /*0fa0*/  LDC R11, c[0x0][0x370] ;  /* 0x0000dc00ff0b7b82 */ /* 0x000ef00000000800 */
[----:B------:R-:W4:Y:S01]  /*0fb0*/  LDC R12, c[0x0][0x374] ;  /* 0x0000dd00ff0c7b82 */ /* 0x000f220000000800 */
[----:B-1----:R-:W-:-:S07]  /*0fc0*/  ISETP.NE.AND P1, PT, R4, 0x1, PT ;  /* 0x000000010400780c */ /* 0x002fce0003f25270 */
[----:B------:R-:W3:Y:S01]  /*0fd0*/  LDC.64 R6, c[0x0][0xb10] ;  /* 0x0002c400ff067b82 */ /* 0x000ee20000000a00 */
[----:B--2---:R-:W-:-:S07]  /*0fe0*/  ISETP.NE.AND P2, PT, R10, 0x1, PT ;  /* 0x000000010a00780c */ /* 0x004fce0003f45270 */
[----:B------:R-:W1:Y:S08]  /*0ff0*/  LDC R8, c[0x0][0xb20] ;  /* 0x0002c800ff087b82 */ /* 0x000e700000000800 */
[----:B------:R-:W2:Y:S01]  /*1000*/  LDC.64 R2, c[0x0][0xb28] ;  /* 0x0002ca00ff027b82 */ /* 0x000ea20000000a00 */
[----:B----4-:R-:W-:-:S04]  /*1010*/  IMAD.HI.U32 R13, R12, R5, RZ ;  /* 0x000000050c0d7227 */ /* 0x010fc800078e00ff */
[----:B------:R-:W-:-:S04]  /*1020*/  IMAD.HI.U32 R5, R20, R5, RZ ;  /* 0x0000000514057227 */ /* 0x000fc800078e00ff */
[----:B---3--:R-:W-:-:S04]  /*1030*/  IMAD.HI.U32 R14, R11, R6, RZ ;  /* 0x000000060b0e7227 */ /* 0x008fc800078e00ff */
[C---:B------:R-:W-:Y:S01]  /*1040*/  IMAD.HI.U32 R16, R21.reuse, R6, RZ ;  /* 0x0000000615107227 */ /* 0x040fe200078e00ff */
[-C--:B------:R-:W-:Y:S02]  /*1050*/  @P2 SHF.R.U32.HI R11, RZ, R7.reuse, R14 ;  /* 0x00000007ff0b2219 */ /* 0x080fe4000001160e */
[-C--:B-1----:R-:W-:Y:S02]  /*1060*/  @P1 SHF.R.U32.HI R12, RZ, R8.reuse, R13 ;  /* 0x00000008ff0c1219 */ /* 0x082fe4000001160d */
[----:B------:R-:W-:Y:S02]  /*1070*/  SHF.R.U32.HI R5, RZ, R8, R5 ;  /* 0x00000008ff057219 */ /* 0x000fe40000011605 */
[----:B------:R-:W-:Y:S02]  /*1080*/  SHF.R.U32.HI R16, RZ, R7, R16 ;  /* 0x00000007ff107219 */ /* 0x000fe40000011610 */
[----:B------:R-:W-:Y:S01]  /*1090*/  SEL R5, R20, R5, !P1 ;  /* 0x0000000514057207 */ /* 0x000fe20004800000 */
[----:B--2---:R-:W-:Y:S01]  /*10a0*/  IMAD.HI.U32 R14, R12, R2, RZ ;  /* 0x000000020c0e7227 */ /* 0x004fe200078e00ff */
[----:B------:R-:W-:-:S02]  /*10b0*/  SEL R7, R21, R16, !P2 ;  /* 0x0000001015077207 */ /* 0x000fc40005000000 */
[----:B------:R-:W-:Y:S01]  /*10c0*/  IADD3 R13, PT, PT, -R5, RZ, RZ ;  /* 0x000000ff050d7210 */ /* 0x000fe20007ffe1ff */
[----:B------:R-:W-:Y:S01]  /*10d0*/  IMAD.HI.U32 R6, R11, R2, RZ ;  /* 0x000000020b067227 */ /* 0x000fe200078e00ff */
[----:B------:R-:W-:-:S03]  /*10e0*/  @P0 SHF.R.U32.HI R12, RZ, R3, R14 ;  /* 0x00000003ff0c0219 */ /* 0x000fc6000001160e */
[----:B------:R-:W-:Y:S01]  /*10f0*/  IMAD R13, R4, R13, R20 ;  /* 0x0000000d040d7224 */ /* 0x000fe200078e0214 */
[----:B------:R-:W-:Y:S01]  /*1100*/  @P0 SHF.R.U32.HI R11, RZ, R3, R6 ;  /* 0x00000003ff0b0219 */ /* 0x000fe20000011606 */
[----:B------:R-:W-:-:S04]  /*1110*/  IMAD R12, R12, R9, RZ ;  /* 0x000000090c0c7224 */ /* 0x000fc800078e02ff */
[----:B------:R-:W-:Y:S01]  /*1120*/  IMAD R6, R11, R9, RZ ;  /* 0x000000090b067224 */ /* 0x000fe200078e02ff */
[----:B------:R-:W-:-:S04]  /*1130*/  ISETP.GE.AND P1, PT, R5, R12, PT ;  /* 0x0000000c0500720c */ /* 0x000fc80003f26270 */
[----:B------:R-:W-:Y:S01]  /*1140*/  ISETP.GE.OR P1, PT, R7, R6, P1 ;  /* 0x000000060700720c */ /* 0x000fe20000f26670 */
[----:B------:R-:W-:-:S05]  /*1150*/  IMAD.HI.U32 R6, R5, R2, RZ ;  /* 0x0000000205067227 */ /* 0x000fca00078e00ff */
[----:B------:R-:W-:-:S04]  /*1160*/  SHF.R.U32.HI R6, RZ, R3, R6 ;  /* 0x00000003ff067219 */ /* 0x000fc80000011606 */
[----:B------:R-:W-:-:S03]  /*1170*/  SEL R6, R5, R6, !P0 ;  /* 0x0000000605067207 */ /* 0x000fc60004000000 */
[----:B------:R-:W-:Y:S01]  /*1180*/  @!P1 IMAD.HI.U32 R8, R7, R2, RZ ;  /* 0x0000000207089227 */ /* 0x000fe200078e00ff */
[----:B------:R-:W-:-:S04]  /*1190*/  IADD3 R2, PT, PT, -R6, RZ, RZ ;  /* 0x000000ff06027210 */ /* 0x000fc80007ffe1ff */
[----:B------:R-:W-:Y:S01]  /*11a0*/  @!P1 SHF.R.U32.HI R8, RZ, R3, R8 ;  /* 0x00000003ff089219 */ /* 0x000fe20000011608 */
[----:B------:R-:W-:-:S03]  /*11b0*/  IMAD R2, R9, R2, R5 ;  /* 0x0000000209027224 */ /* 0x000fc600078e0205 */
[----:B------:R-:W-:-:S05]  /*11c0*/  @!P1 SEL R3, R7, R8, !P0 ;  /* 0x0000000807039207 */ /* 0x000fca0004000000 */
[--C-:B------:R-:W-:Y:S02]  /*11d0*/  @!P1 IMAD.IADD R6, R6, 0x1, -R3.reuse ;  /* 0x0000000106069824 */ /* 0x100fe400078e0a03 */
[----:B------:R-:W-:Y:S01]  /*11e0*/  @!P1 IMAD R3, R2, R11, R3 ;  /* 0x0000000b02039224 */ /* 0x000fe200078e0203 */
[----:B------:R-:W-:Y:S01]  /*11f0*/  IADD3 R2, PT, PT, -R7, RZ, RZ ;  /* 0x000000ff07027210 */ /* 0x000fe20007ffe1ff */
[----:B------:R-:W-:Y:S02]  /*1200*/  @!P1 IMAD R5, R6, R9, R7 ;  /* 0x0000000906059224 */ /* 0x000fe400078e0207 */
[----:B------:R-:W-:Y:S02]  /*1210*/  @!P1 IMAD.MOV.U32 R7, RZ, RZ, R3 ;  /* 0x000000ffff079224 */ /* 0x000fe400078e0003 */
[----:B------:R-:W-:Y:S02]  /*1220*/  IMAD R2, R10, R2, R21 ;  /* 0x000000020a027224 */ /* 0x000fe400078e0215 */
[----:B------:R-:W-:-:S02]  /*1230*/  IMAD R20, R5, R4, R13 ;  /* 0x0000000405147224 */ /* 0x000fc400078e020d */
[----:B------:R-:W-:Y:S02]  /*1240*/  IMAD R21, R7, R10, R2 ;  /* 0x0000000a07157224 */ /* 0x000fe400078e0202 */
.L_x_15:
[----:B------:R-:W1:Y:S01]  /*1250*/  LDCU UR4, c[0x0][0xb30] ;  /* 0x00016600ff0477ac */ /* 0x000e620008000800 */
[----:B------:R-:W2:Y:S08]  /*1260*/  S2UR UR37, SR_CgaCtaId ;  /* 0x00000000002579c3 */ /* 0x000eb00000008800 */
[----:B------:R-:W3:Y:S01]  /*1270*/  LDC R40, c[0x0][0xb24] ;  /* 0x0002c900ff287b82 */ /* 0x000ee20000000800 */
[----:B-1----:R-:W-:-:S09]  /*1280*/  UISETP.NE.AND UP1, UPT, UR4, 0x1, UPT ;  /* 0x000000010400788c */ /* 0x002fd2000bf25270 */
[----:B--2---:R-:W-:Y:S05]  /*1290*/  BRA.U UP1, `(.L_x_16) ;  /* 0x0000000101407547 */ /* 0x004fea000b800000 */
[----:B------:R-:W1:Y:S08]  /*12a0*/  LDC.64 R4, c[0x0][0xb10] ;  /* 0x0002c400ff047b82 */ /* 0x000e700000000a00 */
[----:B------:R-:W2:Y:S08]  /*12b0*/  LDC.64 R2, c[0x0][0xb18] ;  /* 0x0002c600ff027b82 */ /* 0x000eb00000000a00 */
[----:B------:R-:W4:Y:S08]  /*12c0*/  LDC R6, c[0x0][0xb20] ;  /* 0x0002c800ff067b82 */ /* 0x000f300000000800 */
[----:B------:R-:W3:Y:S01]  /*12d0*/  LDC R8, c[0x0][0xb0c] ;  /* 0x0002c300ff087b82 */ /* 0x000ee20000000800 */
[----:B-1----:R-:W-:-:S05]  /*12e0*/  IMAD.HI.U32 R4, R21, R4, RZ ;  /* 0x0000000415047227 */ /* 0x002fca00078e00ff */
[----:B------:R-:W-:Y:S01]  /*12f0*/  SHF.R.U32.HI R4, RZ, R5, R4 ;  /* 0x00000005ff047219 */ /* 0x000fe20000011604 */
[----:B--2---:R-:W-:Y:S01]  /*1300*/  IMAD.HI.U32 R3, R20, R3, RZ ;  /* 0x0000000314037227 */ /* 0x004fe200078e00ff */
[----:B------:R-:W-:-:S04]  /*1310*/  ISETP.NE.AND P0, PT, R2, 0x1, PT ;  /* 0x000000010200780c */ /* 0x000fc80003f05270 */
[----:B----4-:R-:W-:-:S04]  /*1320*/  SHF.R.U32.HI R3, RZ, R6, R3 ;  /* 0x00000006ff037219 */ /* 0x010fc80000011603 */
[----:B------:R-:W-:Y:S02]  /*1330*/  SEL R3, R20, R3, !P0 ;  /* 0x0000000314037207 */ /* 0x000fe40004000000 */
[----:B---3--:R-:W-:-:S04]  /*1340*/  ISETP.NE.AND P1, PT, R8, 0x1, PT ;  /* 0x000000010800780c */ /* 0x008fc80003f25270 */
[----:B------:R-:W-:-:S05]  /*1350*/  SEL R4, R21, R4, !P1 ;  /* 0x0000000415047207 */ /* 0x000fca0004800000 */
[----:B------:R-:W-:Y:S02]  /*1360*/  IMAD.IADD R5, R3, 0x1, -R4 ;  /* 0x0000000103057824 */ /* 0x000fe400078e0a04 */
[----:B------:R-:W-:Y:S02]  /*1370*/  IMAD.IADD R3, R4, 0x1, -R3 ;  /* 0x0000000104037824 */ /* 0x000fe400078e0a03 */
[----:B------:R-:W-:Y:S02]  /*1380*/  IMAD R21, R5, R8, R21 ;  /* 0x0000000805157224 */ /* 0x000fe400078e0215 */
[----:B------:R-:W-:-:S07]  /*1390*/  IMAD R20, R3, R2, R20 ;  /* 0x0000000203147224 */ /* 0x000fce00078e0214 */
.L_x_16:
[----:B------:R-:W-:Y:S01]  /*13a0*/  BAR.SYNC.DEFER_BLOCKING 0x0 ;  /* 0x0000000000007b1d */ /* 0x000fe20000010000 */
[----:B------:R-:W-:Y:S01]  /*13b0*/  UISETP.NE.AND UP1, UPT, UR8, 0x2, UPT ;  /* 0x000000020800788c */ /* 0x000fe2000bf25270 */
[----:B------:R-:W-:Y:S02]  /*13c0*/  ISETP.NE.OR P5, PT, R0, 0x2, !P5 ;  /* 0x000000020000780c */ /* 0x000fe40006fa5670 */
[----:B------:R-:W-:-:S06]  /*13d0*/  LOP3.LUT R2, R108, 0x1f, RZ, 0xc0, !PT ;  /* 0x0000001f6c027812 */ /* 0x000fcc00078ec0ff */
[----:B------:R-:W-:Y:S05]  /*13e0*/  BRA.U UP1, `(.L_x_17) ;  /* 0x0000001101f07547 */ /* 0x000fea000b800000 */
[----:B------:R-:W1:Y:S01]  /*13f0*/  LDCU UR13, c[0x0][0x38c] ;  /* 0x00007180ff0d77ac */ /* 0x000e620008000800 */
[----:B------:R-:W2:Y:S01]  /*1400*/  LDC R9, c[0x0][0x370] ;  /* 0x0000dc00ff097b82 */ /* 0x000ea20000000800 */
[----:B------:R-:W-:Y:S01]  /*1410*/  PLOP3.LUT P1, PT, PT, PT, UP2, 0x80, 0x8 ;  /* 0x000000000008781c */ /* 0x000fe20003f2f028 */
[----:B------:R-:W-:Y:S01]  /*1420*/  HFMA2 R12, -RZ, RZ, 0, 0 ;  /* 0x00000000ff0c7431 */ /* 0x000fe200000001ff */
[----:B------:R-:W-:Y:S01]  /*1430*/  ISETP.EQ.OR P4, PT, R2, RZ, P5 ;  /* 0x000000ff0200720c */ /* 0x000fe20002f82670 */
[----:B------:R-:W-:Y:S01]  /*1440*/  IMAD.MOV.U32 R15, RZ, RZ, 0x1 ;  /* 0x00000001ff0f7424 */ /* 0x000fe200078e00ff */
[----:B------:R-:W-:Y:S01]  /*1450*/  PLOP3.LUT P1, PT, P1, PT, PT, 0x8, 0x80 ;  /* 0x000000000080781c */ /* 0x000fe20000f2e170 */
[----:B------:R-:W-:Y:S01]  /*1460*/  IMAD.MOV.U32 R14, RZ, RZ, RZ ;  /* 0x000000ffff0e7224 */ /* 0x000fe200078e00ff */
[----:B------:R-:W-:Y:S01]  /*1470*/  MOV R8, 0x1 ;  /* 0x0000000100087802 */ /* 0x000fe20000000f00 */
[----:B------:R-:W4:Y:S01]  /*1480*/  LDC R0, c[0x0][0x374] ;  /* 0x0000dd00ff007b82 */ /* 0x000f220000000800 */
[----:B------:R-:W-:Y:S01]  /*1490*/  IMAD.MOV.U32 R10, RZ, RZ, RZ ;  /* 0x000000ffff0a7224 */ /* 0x000fe200078e00ff */
[----:B------:R-:W2:Y:S01]  /*14a0*/  LDCU.64 UR22, c[0x0][0x348] ;  /* 0x00006900ff1677ac */ /* 0x000ea20008000a00 */
[----:B------:R-:W-:Y:S01]  /*14b0*/  UMOV UR6, URZ ;  /* 0x000000ff00067c82 */ /* 0x000fe20008000000 */
[----:B-1----:R-:W-:-:S04]  /*14c0*/  UIADD3 UR5, UPT, UPT, UR13, 0x7f, URZ ;  /* 0x0000007f0d057890 */ /* 0x002fc8000fffe0ff */
[----:B------:R-:W-:-:S04]  /*14d0*/  USHF.R.S32.HI UR4, URZ, 0x1f, UR5 ;  /* 0x0000001fff047899 */ /* 0x000fc80008011405 */
[----:B------:R-:W-:-:S04]  /*14e0*/  ULEA.HI UR4, UR4, UR5, URZ, 0x7 ;  /* 0x0000000504047291 */ /* 0x000fc8000f8f38ff */
[----:B------:R-:W-:Y:S02]  /*14f0*/  USHF.R.S32.HI UR15, URZ, 0x7, UR4 ;  /* 0x00000007ff0f7899 */ /* 0x000fe40008011404 */
[----:B------:R-:W-:Y:S02]  /*1500*/  UIADD3 UR4, UPT, UPT, UR13, -0x1, URZ ;  /* 0xffffffff0d047890 */ /* 0x000fe4000fffe0ff */
[----:B------:R-:W-:Y:S02]  /*1510*/  UISETP.LT.U32.AND UP0, UPT, UR15, 0x8, UPT ;  /* 0x000000080f00788c */ /* 0x000fe4000bf01070 */
[----:B------:R-:W-:Y:S02]  /*1520*/  UISETP.GE.U32.AND UP1, UPT, UR4, -0xff, UPT ;  /* 0xffffff010400788c */ /* 0x000fe4000bf26070 */
[----:B------:R-:W-:Y:S02]  /*1530*/  USEL UR14, UR15, 0x8, UP0 ;  /* 0x000000080f0e7887 */ /* 0x000fe40008000000 */
[----:B------:R-:W-:-:S02]  /*1540*/  UIADD3 UR13, UPT, UPT, UR13, 0xfe, URZ ;  /* 0x000000fe0d0d7890 */ /* 0x000fc4000fffe0ff */
[----:B------:R-:W-:Y:S02]  /*1550*/  UIADD3 UR5, UPT, UPT, UR14, -0x1, URZ ;  /* 0xffffffff0e057890 */ /* 0x000fe4000fffe0ff */
[----:B------:R-:W-:-:S03]  /*1560*/  UIADD3 UR7, UPT, UPT, UR15, -UR14, URZ ;  /* 0x8000000e0f077290 */ /* 0x000fc6000fffe0ff */
[----:B------:R-:W-:-:S04]  /*1570*/  @UP1 UIADD3 UR5, UPT, UPT, UR14, URZ, URZ ;  /* 0x000000ff0e051290 */ /* 0x000fc8000fffe0ff */
[----:B--2---:R-:W-:-:S12]  /*1580*/  UIADD3 UR5, UPT, UPT, UR5, 0x1, URZ ;  /* 0x0000000105057890 */ /* 0x004fd8000fffe0ff */
.L_x_35:
[----:B------:R-:W-:Y:S01]  /*1590*/  UISETP.NE.AND UP0, UPT, UR37, URZ, UPT ;  /* 0x000000ff2500728c */ /* 0x000fe2000bf05270 */
[----:B------:R-:W1:Y:S08]  /*15a0*/  S2UR UR37, SR_CgaCtaId ;  /* 0x00000000002579c3 */ /* 0x000e700000008800 */
[----:B------:R-:W-:Y:S05]  /*15b0*/  BRA.U UP0, `(.L_x_18) ;  /* 0x0000000100347547 */ /* 0x000fea000b800000 */
[----:B------:R-:W2:Y:S01]  /*15c0*/  S2R R2, SR_CgaCtaId ;  /* 0x0000000000027919 */ /* 0x000ea20000008800 */
[----:B------:R-:W-:-:S04]  /*15d0*/  MOV R3, 0x400 ;  /* 0x0000040000037802 */ /* 0x000fc80000000f00 */
[----:B--2---:R-:W-:Y:S02]  /*15e0*/  LEA R3, R2, R3, 0x18 ;  /* 0x0000000302037211 */ /* 0x004fe400078ec0ff */
[----:B------:R-:W-:-:S03]  /*15f0*/  SHF.L.U32 R2, R8, 0x1f, RZ ;  /* 0x0000001f08027819 */ /* 0x000fc600000006ff */
[----:B------:R-:W-:-:S04]  /*1600*/  IMAD R3, R10, 0x8, R3 ;  /* 0x000000080a037824 */ /* 0x000fc800078e0203 */
[----:B------:R-:W2:Y:S02]  /*1610*/  SYNCS.PHASECHK.TRANS64.TRYWAIT P0, [R3+URZ+0x120], R2 ;  /* 0x00012002030075a7 */ /* 0x000ea400080011ff */
[----:B--2---:R-:W-:Y:S05]  /*1620*/  @!P0 BRA `(.L_x_19) ;  /* 0x0000005c008c8947 */ /* 0x004fea0003800000 */
.L_x_109:
[----:B------:R-:W-:Y:S01]  /*1630*/  VIADD R10, R10, 0x1 ;  /* 0x000000010a0a7836 */ /* 0x000fe20000000000 */
[----:B------:R2:W-:Y:S04]  /*1640*/  SYNCS.ARRIVE.TRANS64.A1T0 RZ, [R3+URZ+0x110], RZ ;  /* 0x000110ff03ff79a7 */ /* 0x0005e800081000ff */
[----:B------:R-:W-:-:S04]  /*1650*/  ISETP.NE.AND P0, PT, R10, 0x2, PT ;  /* 0x000000020a00780c */ /* 0x000fc80003f05270 */
[----:B------:R-:W-:Y:S02]  /*1660*/  SEL R10, R10, RZ, P0 ;  /* 0x000000ff0a0a7207 */ /* 0x000fe40000000000 */
[----:B--2---:R-:W-:-:S04]  /*1670*/  SEL R3, RZ, 0x1, P0 ;  /* 0x00000001ff037807 */ /* 0x004fc80000000000 */
[----:B------:R-:W-:-:S07]  /*1680*/  LOP3.LUT R8, R8, R3, RZ, 0x3c, !PT ;  /* 0x0000000308087212 */ /* 0x000fce00078e3cff */
.L_x_18:
[----:B------:R-:W-:Y:S01]  /*1690*/  UMOV UR4, 0x400 ;  /* 0x0000040000047882 */ /* 0x000fe20000000000 */
[----:B------:R-:W-:Y:S01]  /*16a0*/  SHF.L.U32 R2, R15, 0x1f, RZ ;  /* 0x0000001f0f027819 */ /* 0x000fe200000006ff */
[----:B-1----:R-:W-:Y:S01]  /*16b0*/  ULEA UR4, UR37, UR4, 0x18 ;  /* 0x0000000425047291 */ /* 0x002fe2000f8ec0ff */
[----:B------:R-:W-:Y:S01]  /*16c0*/  R2UR UR35, R21 ;  /* 0x00000000152372ca */ /* 0x000fe200000e0000 */
[----:B------:R-:W-:Y:S01]  /*16d0*/  UISETP.GE.U32.AND UP0, UPT, UR13, 0xff, UPT ;  /* 0x000000ff0d00788c */ /* 0x000fe2000bf06070 */
[----:B------:R-:W-:Y:S01]  /*16e0*/  R2UR UR11, R20 ;  /* 0x00000000140b72ca */ /* 0x000fe200000e0000 */
[----:B------:R-:W-:Y:S01]  /*16f0*/  ULEA UR8, UR6, UR4, 0x3 ;  /* 0x0000000406087291 */ /* 0x000fe2000f8e18ff */
[----:B------:R-:W-:-:S08]  /*1700*/  UMOV UR24, URZ ;  /* 0x000000ff00187c82 */ /* 0x000fd00008000000 */
[----:B------:R1:W2:Y:S01]  /*1710*/  SYNCS.PHASECHK.TRANS64.TRYWAIT P0, [UR8+0x40], R2 ;  /* 0x00004002ff0075a7 */ /* 0x0002a20008001108 */
[----:B------:R-:W-:Y:S02]  /*1720*/  USHF.L.U32 UR35, UR35, 0x6, URZ ;  /* 0x0000000623237899 */ /* 0x000fe400080006ff */
[----:B------:R-:W-:Y:S01]  /*1730*/  USHF.L.U32 UR11, UR11, 0x7, URZ ;  /* 0x000000070b0b7899 */ /* 0x000fe200080006ff */
[----:B------:R-:W-:Y:S11]  /*1740*/  BRA.U !UP0, `(.L_x_20) ;  /* 0x0000000108a87547 */ /* 0x000ff6000b800000 */
[----:B------:R-:W-:Y:S01]  /*1750*/  UMOV UR16, URZ ;  /* 0x000000ff00107c82 */ /* 0x000fe20008000000 */
[----:B------:R-:W-:-:S05]  /*1760*/  UMOV UR17, UR6 ;  /* 0x0000000600117c82 */ /* 0x000fca0008000000 */
.L_x_25:
[----:B-1----:R-:W-:Y:S01]  /*1770*/  ULEA UR33, UR17, UR4, 0x3 ;  /* 0x0000000411217291 */ /* 0x002fe2000f8e18ff */
[----:B--2---:R-:W-:Y:S01]  /*1780*/  @!P5 MOV R3, 0x6000 ;  /* 0x000060000003d802 */ /* 0x004fe20000000f00 */
[----:B--2---:R-:W-:Y:S10]  /*1790*/  @P0 BRA `(.L_x_21) ;  /* 0x00000000000c0947 */ /* 0x004ff40003800000 */
[----:B------:R-:W-:-:S04]  /*17a0*/  SHF.L.U32 R5, R15, 0x1f, RZ ;  /* 0x0000001f0f057819 */ /* 0x000fc800000006ff */
[----:B------:R-:W2:Y:S02]  /*17b0*/  SYNCS.PHASECHK.TRANS64.TRYWAIT P0, [UR33+0x40], R5 ;  /* 0x00004005ff0075a7 */ /* 0x000ea40008001121 */
[----:B--2---:R-:W-:Y:S05]  /*17c0*/  @!P0 BRA `(.L_x_22) ;  /* 0x0000005c00388947 */ /* 0x004fea0003800000 */
.L_x_21:
[----:B------:R2:W-:Y:S01]  /*17d0*/  @!P5 SYNCS.ARRIVE.TRANS64 RZ, [UR33], R3 ;  /* 0x00000003ffffd9a7 */ /* 0x0005e20008000021 */
[----:B------:R-:W-:Y:S04]  /*17e0*/  BSSY.RECONVERGENT B0, `(.L_x_23) ;  /* 0x0000003000007945 */ /* 0x000fe80003800200 */
[----:B------:R-:W-:Y:S05]  /*17f0*/  @P4 BRA `(.L_x_24) ;  /* 0x0000000000044947 */ /* 0x000fea0003800000 */
[----:B------:R-:W-:Y:S05]  /*1800*/  BPT.TRAP 0x1 ;  /* 0x000000040000795c */ /* 0x000fea0000300000 */
.L_x_24:
[----:B------:R-:W-:Y:S05]  /*1810*/  BSYNC.RECONVERGENT B0 ;  /* 0x0000000000007941 */ /* 0x000fea0003800200 */
.L_x_23:
[----:B------:R-:W-:Y:S02]  /*1820*/  UIADD3 UR6, UPT, UPT, UR17, 0x1, URZ ;  /* 0x0000000111067890 */ /* 0x000fe4000fffe0ff */
[----:B------:R-:W-:Y:S02]  /*1830*/  ULEA UR32, UR17, UR4, 0xd ;  /* 0x0000000411207291 */ /* 0x000fe4000f8e68ff */
[----:B------:R-:W-:Y:S02]  /*1840*/  UISETP.NE.AND UP0, UPT, UR6, 0x8, UPT ;  /* 0x000000080600788c */ /* 0x000fe4000bf05270 */
[----:B------:R-:W-:Y:S02]  /*1850*/  UIADD3 UR26, UP1, UPT, UR22, 0x80, URZ ;  /* 0x00000080161a7890 */ /* 0x000fe4000ff3e0ff */
[----:B------:R-:W-:Y:S02]  /*1860*/  USEL UR9, URZ, 0x1, UP0 ;  /* 0x00000001ff097887 */ /* 0x000fe40008000000 */
[----:B------:R-:W-:-:S02]  /*1870*/  USEL UR6, UR6, URZ, UP0 ;  /* 0x000000ff06067287 */ /* 0x000fc40008000000 */
[----:B------:R-:W-:Y:S02]  /*1880*/  UIADD3 UR20, UP0, UPT, UR22, 0x180, URZ ;  /* 0x0000018016147890 */ /* 0x000fe4000ff1e0ff */
[----:B------:R-:W-:Y:S01]  /*1890*/  ULEA UR8, UR6, UR4, 0x3 ;  /* 0x0000000406087291 */ /* 0x000fe2000f8e18ff */
[----:B------:R-:W-:Y:S01]  /*18a0*/  LOP3.LUT R15, R15, UR9, RZ, 0x3c, !PT ;  /* 0x000000090f0f7c12 */ /* 0x000fe2000f8e3cff */
[----:B------:R-:W-:Y:S02]  /*18b0*/  USHF.L.U32 UR34, UR16, 0x7, URZ ;  /* 0x0000000710227899 */ /* 0x000fe400080006ff */
[----:B------:R-:W-:Y:S01]  /*18c0*/  UIADD3.X UR27, UPT, UPT, URZ, UR23, URZ, UP1, !UPT ;  /* 0x00000017ff1b7290 */ /* 0x000fe20008ffe4ff */
[----:B-1----:R-:W-:Y:S01]  /*18d0*/  SHF.L.U32 R2, R15, 0x1f, RZ ;  /* 0x0000001f0f027819 */ /* 0x002fe200000006ff */
[----:B------:R-:W-:Y:S02]  /*18e0*/  UIADD3 UR32, UPT, UPT, UR32, 0x4400, URZ ;  /* 0x0000440020207890 */ /* 0x000fe4000fffe0ff */
[----:B------:R-:W-:Y:S01]  /*18f0*/  UIADD3.X UR21, UPT, UPT, URZ, UR23, URZ, UP0, !UPT ;  /* 0x00000017ff157290 */ /* 0x000fe200087fe4ff */
[----:B------:R1:W1:Y:S01]  /*1900*/  SYNCS.PHASECHK.TRANS64.TRYWAIT P0, [UR8+0x40], R2 ;  /* 0x00004002ff0075a7 */ /* 0x0002620008001108 */
[----:B------:R-:W-:Y:S01]  /*1910*/  ULEA UR8, UR17, UR4, 0xe ;  /* 0x0000000411087291 */ /* 0x000fe2000f8e70ff */
[----:B------:R-:W-:Y:S01]  /*1920*/  UMOV UR18, 0x0 ;  /* 0x0000000000127882 */ /* 0x000fe20000000000 */
[----:B------:R-:W-:-:S02]  /*1930*/  UMOV UR19, 0x10000000 ;  /* 0x1000000000137882 */ /* 0x000fc40000000000 */
[----:B------:R-:W-:Y:S01]  /*1940*/  UIADD3 UR8, UPT, UPT, UR8, 0x14400, URZ ;  /* 0x0001440008087890 */ /* 0x000fe2000fffe0ff */
[----:B------:R1:W-:Y:S01]  /*1950*/  UTMALDG.3D [UR32], [UR26], desc[UR18] ;  /* 0x000012201a0075b4 */ /* 0x0003e20008011000 */
[----:B------:R-:W-:Y:S01]  /*1960*/  UMOV UR12, UR36 ;  /* 0x00000024000c7c82 */ /* 0x000fe20008000000 */
[----:B------:R-:W-:Y:S01]  /*1970*/  UMOV UR9, UR33 ;  /* 0x0000002100097c82 */ /* 0x000fe20008000000 */
[----:B------:R-:W-:Y:S01]  /*1980*/  UMOV UR10, UR34 ;  /* 0x00000022000a7c82 */ /* 0x000fe20008000000 */
[----:B------:R-:W-:Y:S01]  /*1990*/  UIADD3 UR16, UPT, UPT, UR16, 0x1, URZ ;  /* 0x0000000110107890 */ /* 0x000fe2000fffe0ff */
[----:B------:R-:W-:Y:S01]  /*19a0*/  UMOV UR24, UR5 ;  /* 0x0000000500187c82 */ /* 0x000fe20008000000 */
[----:B------:R-:W-:Y:S02]  /*19b0*/  UMOV UR17, UR6 ;  /* 0x0000000600117c82 */ /* 0x000fe40008000000 */
[----:B------:R1:W-:Y:S01]  /*19c0*/  UTMALDG.3D [UR8], [UR20], desc[UR18] ;  /* 0x00001208140075b4 */ /* 0x0003e20008011000 */
[----:B------:R-:W-:-:S09]  /*19d0*/  UISETP.NE.AND UP0, UPT, UR16, UR5, UPT ;  /* 0x000000051000728c */ /* 0x000fd2000bf05270 */
[----:B------:R-:W-:Y:S05]  /*19e0*/  BRA.U UP0, `(.L_x_25) ;  /* 0xfffffffd00607547 */ /* 0x000fea000b83ffff */
.L_x_20:
[----:B-1----:R-:W-:Y:S01]  /*19f0*/  ULEA UR8, UR6, UR4, 0x3 ;  /* 0x0000000406087291 */ /* 0x002fe2000f8e18ff */
[----:B------:R-:W-:Y:S01]  /*1a00*/  SHF.L.U32 R2, R15, 0x1f, RZ ;  /* 0x0000001f0f027819 */ /* 0x000fe200000006ff */
[----:B------:R-:W-:Y:S01]  /*1a10*/  @!P1 SYNCS.ARRIVE.TRANS64.A1T0 RZ, [UR4+0xa8], RZ ;  /* 0x0000a8ffffff99a7 */ /* 0x000fe20008100004 */
[----:B------:R-:W-:-:S06]  /*1a20*/  UISETP.GT.AND UP0, UPT, UR15, UR14, UPT ;  /* 0x0000000e0f00728c */ /* 0x000fcc000bf04270 */
[----:B--2---:R1:W2:Y:S03]  /*1a30*/  SYNCS.PHASECHK.TRANS64.TRYWAIT P0, [UR8+0x40], R2 ;  /* 0x00004002ff0075a7 */ /* 0x0042a60008001108 */
[----:B------:R-:W-:Y:S05]  /*1a40*/  BRA.U !UP0, `(.L_x_26) ;  /* 0x0000000108ac7547 */ /* 0x000fea000b800000 */
[----:B------:R-:W-:Y:S01]  /*1a50*/  UIADD3 UR21, UPT, UPT, UR7, UR24, URZ ;  /* 0x0000001807157290 */ /* 0x000fe2000fffe0ff */
[----:B------:R-:W-:-:S11]  /*1a60*/  UMOV UR25, UR6 ;  /* 0x0000000600197c82 */ /* 0x000fd60008000000 */
.L_x_31:
[----:B-1----:R-:W-:Y:S01]  /*1a70*/  ULEA UR17, UR25, UR4, 0x3 ;  /* 0x0000000419117291 */ /* 0x002fe2000f8e18ff */
[----:B--2---:R-:W-:Y:S01]  /*1a80*/  @!P5 MOV R3, 0x6000 ;  /* 0x000060000003d802 */ /* 0x004fe20000000f00 */
[----:B--2---:R-:W-:Y:S10]  /*1a90*/  @P0 BRA `(.L_x_27) ;  /* 0x00000000000c0947 */ /* 0x004ff40003800000 */
[----:B------:R-:W-:-:S04]  /*1aa0*/  SHF.L.U32 R5, R15, 0x1f, RZ ;  /* 0x0000001f0f057819 */ /* 0x000fc800000006ff */
[----:B------:R-:W2:Y:S02]  /*1ab0*/  SYNCS.PHASECHK.TRANS64.TRYWAIT P0, [UR17+0x40], R5 ;  /* 0x00004005ff0075a7 */ /* 0x000ea40008001111 */
[----:B--2---:R-:W-:Y:S05]  /*1ac0*/  @!P0 BRA `(.L_x_28) ;  /* 0x0000005800908947 */ /* 0x004fea0003800000 */
.L_x_27:
[----:B------:R2:W-:Y:S01]  /*1ad0*/  @!P5 SYNCS.ARRIVE.TRANS64 RZ, [UR17], R3 ;  /* 0x00000003ffffd9a7 */ /* 0x0005e20008000011 */
[----:B------:R-:W-:Y:S04]  /*1ae0*/  BSSY.RECONVERGENT B0, `(.L_x_29) ;  /* 0x0000003000007945 */ /* 0x000fe80003800200 */
[----:B------:R-:W-:Y:S05]  /*1af0*/  @P4 BRA `(.L_x_30) ;  /* 0x0000000000044947 */ /* 0x000fea0003800000 */
[----:B------:R-:W-:Y:S05]  /*1b00*/  BPT.TRAP 0x1 ;  /* 0x000000040000795c */ /* 0x000fea0000300000 */
.L_x_30:
[----:B------:R-:W-:Y:S05]  /*1b10*/  BSYNC.RECONVERGENT B0 ;  /* 0x0000000000007941 */ /* 0x000fea0003800200 */
.L_x_29:
        /* <DEDUP_REMOVED lines=10> */
[----:B------:R-:W-:Y:S01]  /*1bc0*/  UIADD3 UR16, UPT, UPT, UR16, 0x4400, URZ ;  /* 0x0000440010107890 */ /* 0x000fe2000fffe0ff */
[----:B-1----:R-:W-:Y:S01]  /*1bd0*/  SHF.L.U32 R2, R15, 0x1f, RZ ;  /* 0x0000001f0f027819 */ /* 0x002fe200000006ff */
[----:B------:R-:W-:Y:S02]  /*1be0*/  UIADD3.X UR31, UPT, UPT, URZ, UR23, URZ, UP1, !UPT ;  /* 0x00000017ff1f7290 */ /* 0x000fe40008ffe4ff */
[----:B------:R-:W-:Y:S01]  /*1bf0*/  UIADD3.X UR29, UPT, UPT, URZ, UR23, URZ, UP0, !UPT ;  /* 0x00000017ff1d7290 */ /* 0x000fe200087fe4ff */
[----:B------:R1:W1:Y:S01]  /*1c00*/  SYNCS.PHASECHK.TRANS64.TRYWAIT P0, [UR8+0x40], R2 ;  /* 0x00004002ff0075a7 */ /* 0x0002620008001108 */
[----:B------:R-:W-:Y:S01]  /*1c10*/  ULEA UR8, UR25, UR4, 0xe ;  /* 0x0000000419087291 */ /* 0x000fe2000f8e70ff */
[----:B------:R-:W-:Y:S01]  /*1c20*/  UMOV UR26, 0x0 ;  /* 0x00000000001a7882 */ /* 0x000fe20000000000 */
[----:B------:R-:W-:-:S02]  /*1c30*/  UMOV UR27, 0x10000000 ;  /* 0x10000000001b7882 */ /* 0x000fc40000000000 */
[----:B------:R-:W-:Y:S01]  /*1c40*/  UIADD3 UR8, UPT, UPT, UR8, 0x14400, URZ ;  /* 0x0001440008087890 */ /* 0x000fe2000fffe0ff */
[----:B------:R-:W-:Y:S01]  /*1c50*/  UMOV UR19, UR35 ;  /* 0x0000002300137c82 */ /* 0x000fe20008000000 */
[----:B------:R-:W-:Y:S01]  /*1c60*/  UMOV UR20, UR36 ;  /* 0x0000002400147c82 */ /* 0x000fe20008000000 */
[----:B------:R-:W-:Y:S01]  /*1c70*/  UMOV UR12, UR36 ;  /* 0x00000024000c7c82 */ /* 0x000fe20008000000 */
[----:B------:R-:W-:Y:S01]  /*1c80*/  UMOV UR9, UR17 ;  /* 0x0000001100097c82 */ /* 0x000fe20008000000 */
[----:B------:R-:W-:Y:S01]  /*1c90*/  UMOV UR10, UR18 ;  /* 0x00000012000a7c82 */ /* 0x000fe20008000000 */
[----:B------:R1:W-:Y:S01]  /*1ca0*/  UTMALDG.3D [UR16], [UR30], desc[UR26] ;  /* 0x00001a101e0075b4 */ /* 0x0003e20008011000 */
[----:B------:R-:W-:Y:S01]  /*1cb0*/  UIADD3 UR24, UPT, UPT, UR24, 0x1, URZ ;  /* 0x0000000118187890 */ /* 0x000fe2000fffe0ff */
[----:B------:R-:W-:-:S03]  /*1cc0*/  UMOV UR25, UR6 ;  /* 0x0000000600197c82 */ /* 0x000fc60008000000 */
[----:B------:R-:W-:Y:S01]  /*1cd0*/  UISETP.NE.AND UP0, UPT, UR24, UR21, UPT ;  /* 0x000000151800728c */ /* 0x000fe2000bf05270 */
[----:B------:R1:W-:Y:S08]  /*1ce0*/  UTMALDG.3D [UR8], [UR28], desc[UR26] ;  /* 0x00001a081c0075b4 */ /* 0x0003f00008011000 */
[----:B------:R-:W-:Y:S05]  /*1cf0*/  BRA.U UP0, `(.L_x_31) ;  /* 0xfffffffd005c7547 */ /* 0x000fea000b83ffff */
.L_x_26:
[----:B-1----:R-:W-:Y:S01]  /*1d00*/  LEA R2, R14, UR4, 0x3 ;  /* 0x000000040e027c11 */ /* 0x002fe2000f8e18ff */
[----:B------:R-:W-:Y:S01]  /*1d10*/  NOP ;  /* 0x0000000000007918 */ /* 0x000fe20000000000 */
[----:B--2---:R-:W-:Y:S02]  /*1d20*/  SHF.L.U32 R3, R12, 0x1f, RZ ;  /* 0x0000001f0c037819 */ /* 0x004fe400000006ff */
[----:B------:R-:W-:Y:S02]  /*1d30*/  LEA R4, R14, UR4, 0x4 ;  /* 0x000000040e047c11 */ /* 0x000fe4000f8e20ff */
[----:B------:R-:W1:Y:S02]  /*1d40*/  SYNCS.PHASECHK.TRANS64.TRYWAIT P0, [R2+URZ+0xb0], R3 ;  /* 0x0000b003020075a7 */ /* 0x000e6400080011ff */
[----:B-1----:R-:W-:Y:S05]  /*1d50*/  @!P0 BRA `(.L_x_32) ;  /* 0x0000005800048947 */ /* 0x002fea0003800000 */
.L_x_112:
[----:B------:R-:W2:Y:S01]  /*1d60*/  LDS.128 R4, [R4+0x140] ;  /* 0x0001400004047984 */ /* 0x000ea20000000c00 */
[----:B---3--:R-:W-:Y:S01]  /*1d70*/  ISETP.GE.AND P0, PT, R40, 0x1, PT ;  /* 0x000000012800780c */ /* 0x008fe20003f06270 */
[----:B-1----:R-:W-:Y:S01]  /*1d80*/  VIADD R2, R2, 0xc0 ;  /* 0x000000c002027836 */ /* 0x002fe20000000000 */
[----:B------:R-:W-:Y:S01]  /*1d90*/  @!PT LDS RZ, [RZ] ;  /* 0x00000000fffff984 */ /* 0x000fe20000000800 */
[----:B------:R-:W-:Y:S01]  /*1da0*/  @!PT LDS RZ, [RZ] ;  /* 0x00000000fffff984 */ /* 0x000fe20000000800 */
[----:B------:R-:W-:Y:S01]  /*1db0*/  @!PT LDS RZ, [RZ] ;  /* 0x00000000fffff984 */ /* 0x000fe20000000800 */
[----:B------:R-:W-:Y:S01]  /*1dc0*/  @!PT LDS RZ, [RZ] ;  /* 0x00000000fffff984 */ /* 0x000fe20000000800 */
[----:B------:R1:W-:Y:S06]  /*1dd0*/  MEMBAR.ALL.CTA ;  /* 0x0000000000007992 */ /* 0x0003ec0000008000 */
[----:B-1----:R-:W1:Y:S01]  /*1de0*/  FENCE.VIEW.ASYNC.S ;  /* 0x00000000000073c6 */ /* 0x002e620000000000 */
[----:B------:R-:W-:-:S04]  /*1df0*/  PRMT R2, RZ, 0x654, R2 ;  /* 0x00000654ff027816 */ /* 0x000fc80000000002 */
[----:B-1----:R1:W-:Y:S01]  /*1e00*/  SYNCS.ARRIVE.TRANS64.RED.A1T0 RZ, [R2+URZ], RZ ;  /* 0x000000ff02ff79a7 */ /* 0x0023e200081004ff */
[----:B--2---:R-:W-:-:S13]  /*1e10*/  LOP3.LUT P2, RZ, R6, 0x1, RZ, 0xc0, !PT ;  /* 0x0000000106ff7812 */ /* 0x004fda000784c0ff */
[----:B------:R-:W-:Y:S01]  /*1e20*/  @P2 SHF.R.U32.HI R3, RZ, 0x10, R5 ;  /* 0x00000010ff032819 */ /* 0x000fe20000011605 */
[----:B------:R-:W-:Y:S01]  /*1e30*/  VOTEU.ANY UP0, P2 ;  /* 0x0000000000ff7886 */ /* 0x000fe20001000100 */
[----:B------:R-:W-:Y:S02]  /*1e40*/  @P2 MOV R13, R4 ;  /* 0x00000004000d2202 */ /* 0x000fe40000000f00 */
[----:B------:R-:W-:Y:S02]  /*1e50*/  @P2 R2UR.BROADCAST UR8, R3 ;  /* 0x00000000030822ca */ /* 0x000fe400008e0000 */
[----:B------:R-:W-:-:S11]  /*1e60*/  @P2 LOP3.LUT R11, R5, 0xffff, RZ, 0xc0, !PT ;  /* 0x0000ffff050b2812 */ /* 0x000fd600078ec0ff */
[----:B------:R-:W-:Y:S01]  /*1e70*/  @UP0 UMOV UR36, UR8 ;  /* 0x0000000800240c82 */ /* 0x000fe20008000000 */
[----:B-1----:R-:W-:Y:S05]  /*1e80*/  @!P0 BRA `(.L_x_33) ;  /* 0x0000000000b88947 */ /* 0x002fea0003800000 */
[----:B------:R-:W4:Y:S01]  /*1e90*/  LDC.64 R4, c[0x0][0xb18] ;  /* 0x0002c600ff047b82 */ /* 0x000f220000000a00 */
[----:B------:R-:W-:-:S07]  /*1ea0*/  ISETP.NE.AND P3, PT, R40, 0x1, PT ;  /* 0x000000012800780c */ /* 0x000fce0003f65270 */
[----:B------:R-:W1:Y:S08]  /*1eb0*/  LDC.64 R6, c[0x0][0xb10] ;  /* 0x0002c400ff067b82 */ /* 0x000e700000000a00 */
[----:B------:R-:W2:Y:S08]  /*1ec0*/  LDC R16, c[0x0][0xb20] ;  /* 0x0002c800ff107b82 */ /* 0x000eb00000000800 */
[----:B------:R-:W3:Y:S01]  /*1ed0*/  LDC R18, c[0x0][0xb0c] ;  /* 0x0002c300ff127b82 */ /* 0x000ee20000000800 */
[----:B----4-:R-:W-:Y:S01]  /*1ee0*/  IMAD.HI.U32 R17, R0, R5, RZ ;  /* 0x0000000500117227 */ /* 0x010fe200078e00ff */
[----:B------:R-:W-:-:S03]  /*1ef0*/  ISETP.NE.AND P0, PT, R4, 0x1, PT ;  /* 0x000000010400780c */ /* 0x000fc60003f05270 */
[----:B------:R-:W-:-:S03]  /*1f00*/  IMAD.HI.U32 R5, R11, R5, RZ ;  /* 0x000000050b057227 */ /* 0x000fc600078e00ff */
[----:B------:R-:W4:Y:S01]  /*1f10*/  LDC.64 R2, c[0x0][0xb28] ;  /* 0x0002ca00ff027b82 */ /* 0x000f220000000a00 */
[----:B-1----:R-:W-:-:S04]  /*1f20*/  IMAD.HI.U32 R20, R9, R6, RZ ;  /* 0x0000000609147227 */ /* 0x002fc800078e00ff */
[----:B------:R-:W-:Y:S01]  /*1f30*/  IMAD.HI.U32 R22, R13, R6, RZ ;  /* 0x000000060d167227 */ /* 0x000fe200078e00ff */
[----:B------:R-:W-:Y:S02]  /*1f40*/  SHF.R.U32.HI R20, RZ, R7, R20 ;  /* 0x00000007ff147219 */ /* 0x000fe40000011614 */
[-C--:B--2---:R-:W-:Y:S02]  /*1f50*/  SHF.R.U32.HI R17, RZ, R16.reuse, R17 ;  /* 0x00000010ff117219 */ /* 0x084fe40000011611 */
[----:B------:R-:W-:Y:S02]  /*1f60*/  SHF.R.U32.HI R16, RZ, R16, R5 ;  /* 0x00000010ff107219 */ /* 0x000fe40000011605 */
[----:B------:R-:W-:Y:S02]  /*1f70*/  SEL R17, R0, R17, !P0 ;  /* 0x0000001100117207 */ /* 0x000fe40004000000 */
[----:B------:R-:W-:Y:S02]  /*1f80*/  SHF.R.U32.HI R22, RZ, R7, R22 ;  /* 0x00000007ff167219 */ /* 0x000fe40000011616 */
[----:B---3--:R-:W-:-:S02]  /*1f90*/  ISETP.NE.AND P1, PT, R18, 0x1, PT ;  /* 0x000000011200780c */ /* 0x008fc40003f25270 */
[----:B------:R-:W-:Y:S02]  /*1fa0*/  SEL R5, R11, R16, !P0 ;  /* 0x000000100b057207 */ /* 0x000fe40004000000 */
[----:B------:R-:W-:Y:S02]  /*1fb0*/  SEL R19, R9, R20, !P1 ;  /* 0x0000001409137207 */ /* 0x000fe40004800000 */
[----:B------:R-:W-:Y:S01]  /*1fc0*/  SEL R7, R13, R22, !P1 ;  /* 0x000000160d077207 */ /* 0x000fe20004800000 */
[----:B----4-:R-:W-:-:S04]  /*1fd0*/  IMAD.HI.U32 R20, R17, R2, RZ ;  /* 0x0000000211147227 */ /* 0x010fc800078e00ff */
[----:B------:R-:W-:Y:S01]  /*1fe0*/  IMAD.HI.U32 R6, R19, R2, RZ ;  /* 0x0000000213067227 */ /* 0x000fe200078e00ff */
[----:B------:R-:W-:-:S04]  /*1ff0*/  @P3 SHF.R.U32.HI R17, RZ, R3, R20 ;  /* 0x00000003ff113219 */ /* 0x000fc80000011614 */
        /* <DEDUP_REMOVED lines=8> */
[----:B------:R-:W-:-:S04]  /*2080*/  @!P0 IMAD.HI.U32 R16, R7, R2, RZ ;  /* 0x0000000207108227 */ /* 0x000fc800078e00ff */
[----:B------:R-:W-:Y:S01]  /*2090*/  IMAD.MOV R2, RZ, RZ, -R6 ;  /* 0x000000ffff027224 */ /* 0x000fe200078e0a06 */
[----:B------:R-:W-:-:S03]  /*20a0*/  @!P0 SHF.R.U32.HI R16, RZ, R3, R16 ;  /* 0x00000003ff108219 */ /* 0x000fc60000011610 */
[----:B------:R-:W-:Y:S01]  /*20b0*/  IMAD R2, R40, R2, R5 ;  /* 0x0000000228027224 */ /* 0x000fe200078e0205 */
[----:B------:R-:W-:Y:S02]  /*20c0*/  @!P0 SEL R3, R7, R16, !P3 ;  /* 0x0000001007038207 */ /* 0x000fe40005800000 */
[----:B------:R-:W-:-:S03]  /*20d0*/  IADD3 R16, PT, PT, -R5, RZ, RZ ;  /* 0x000000ff05107210 */ /* 0x000fc60007ffe1ff */
[--C-:B------:R-:W-:Y:S02]  /*20e0*/  @!P0 IMAD.IADD R6, R6, 0x1, -R3.reuse ;  /* 0x0000000106068824 */ /* 0x100fe400078e0a03 */
[----:B------:R-:W-:Y:S01]  /*20f0*/  @!P0 IMAD R3, R2, R19, R3 ;  /* 0x0000001302038224 */ /* 0x000fe200078e0203 */
[----:B------:R-:W-:Y:S01]  /*2100*/  IADD3 R2, PT, PT, -R7, RZ, RZ ;  /* 0x000000ff07027210 */ /* 0x000fe20007ffe1ff */
[----:B------:R-:W-:Y:S02]  /*2110*/  @!P0 IMAD R5, R40, R6, R7 ;  /* 0x0000000628058224 */ /* 0x000fe400078e0207 */
[----:B------:R-:W-:Y:S02]  /*2120*/  IMAD R11, R4, R16, R11 ;  /* 0x00000010040b7224 */ /* 0x000fe400078e020b */
[----:B------:R-:W-:Y:S02]  /*2130*/  @!P0 IMAD.MOV.U32 R7, RZ, RZ, R3 ;  /* 0x000000ffff078224 */ /* 0x000fe400078e0003 */
[----:B------:R-:W-:-:S02]  /*2140*/  IMAD R2, R18, R2, R13 ;  /* 0x0000000212027224 */ /* 0x000fc400078e020d */
[----:B------:R-:W-:Y:S02]  /*2150*/  IMAD R11, R5, R4, R11 ;  /* 0x00000004050b7224 */ /* 0x000fe400078e020b */
[----:B------:R-:W-:Y:S02]  /*2160*/  IMAD R13, R7, R18, R2 ;  /* 0x00000012070d7224 */ /* 0x000fe400078e0202 */
.L_x_33:
[----:B------:R-:W1:Y:S02]  /*2170*/  LDCU UR8, c[0x0][0xb30] ;  /* 0x00016600ff0877ac */ /* 0x000e640008000800 */
[----:B-1----:R-:W-:-:S09]  /*2180*/  UISETP.NE.AND UP0, UPT, UR8, 0x1, UPT ;  /* 0x000000010800788c */ /* 0x002fd2000bf05270 */
[----:B------:R-:W-:Y:S05]  /*2190*/  BRA.U UP0, `(.L_x_34) ;  /* 0x0000000100407547 */ /* 0x000fea000b800000 */
[----:B------:R-:W1:Y:S08]  /*21a0*/  LDC.64 R4, c[0x0][0xb10] ;  /* 0x0002c400ff047b82 */ /* 0x000e700000000a00 */
[----:B------:R-:W2:Y:S08]  /*21b0*/  LDC.64 R2, c[0x0][0xb18] ;  /* 0x0002c600ff027b82 */ /* 0x000eb00000000a00 */
[----:B------:R-:W3:Y:S08]  /*21c0*/  LDC R6, c[0x0][0xb20] ;  /* 0x0002c800ff067b82 */ /* 0x000ef00000000800 */
[----:B------:R-:W4:Y:S01]  /*21d0*/  LDC R16, c[0x0][0xb0c] ;  /* 0x0002c300ff107b82 */ /* 0x000f220000000800 */
[----:B-1----:R-:W-:-:S05]  /*21e0*/  IMAD.HI.U32 R4, R13, R4, RZ ;  /* 0x000000040d047227 */ /* 0x002fca00078e00ff */
[----:B------:R-:W-:Y:S01]  /*21f0*/  SHF.R.U32.HI R4, RZ, R5, R4 ;  /* 0x00000005ff047219 */ /* 0x000fe20000011604 */
[----:B--2---:R-:W-:Y:S01]  /*2200*/  IMAD.HI.U32 R3, R11, R3, RZ ;  /* 0x000000030b037227 */ /* 0x004fe200078e00ff */
[----:B------:R-:W-:-:S04]  /*2210*/  ISETP.NE.AND P0, PT, R2, 0x1, PT ;  /* 0x000000010200780c */ /* 0x000fc80003f05270 */
[----:B---3--:R-:W-:-:S04]  /*2220*/  SHF.R.U32.HI R6, RZ, R6, R3 ;  /* 0x00000006ff067219 */ /* 0x008fc80000011603 */
[----:B------:R-:W-:Y:S02]  /*2230*/  SEL R3, R11, R6, !P0 ;  /* 0x000000060b037207 */ /* 0x000fe40004000000 */
[----:B----4-:R-:W-:-:S04]  /*2240*/  ISETP.NE.AND P1, PT, R16, 0x1, PT ;  /* 0x000000011000780c */ /* 0x010fc80003f25270 */
[----:B------:R-:W-:-:S05]  /*2250*/  SEL R4, R13, R4, !P1 ;  /* 0x000000040d047207 */ /* 0x000fca0004800000 */
[----:B------:R-:W-:Y:S02]  /*2260*/  IMAD.IADD R5, R3, 0x1, -R4 ;  /* 0x0000000103057824 */ /* 0x000fe400078e0a04 */
[----:B------:R-:W-:Y:S02]  /*2270*/  IMAD.IADD R3, R4, 0x1, -R3 ;  /* 0x0000000104037824 */ /* 0x000fe400078e0a03 */
[----:B------:R-:W-:Y:S02]  /*2280*/  IMAD R13, R5, R16, R13 ;  /* 0x00000010050d7224 */ /* 0x000fe400078e020d */
[----:B------:R-:W-:-:S07]  /*2290*/  IMAD R11, R3, R2, R11 ;  /* 0x00000002030b7224 */ /* 0x000fce00078e020b */
.L_x_34:
[----:B------:R-:W-:Y:S01]  /*22a0*/  VIADD R14, R14, 0x1 ;  /* 0x000000010e0e7836 */ /* 0x000fe20000000000 */
[----:B------:R-:W-:Y:S01]  /*22b0*/  PLOP3.LUT P1, PT, PT, PT, PT, 0x80, 0x8 ;  /* 0x000000000008781c */ /* 0x000fe20003f2f070 */
[----:B------:R-:W-:Y:S02]  /*22c0*/  IMAD.IADD R21, R13, 0x1, R96 ;  /* 0x000000010d157824 */ /* 0x000fe400078e0260 */
[----:B------:R-:W-:Y:S01]  /*22d0*/  IMAD.IADD R20, R11, 0x1, R94 ;  /* 0x000000010b147824 */ /* 0x000fe200078e025e */
[----:B------:R-:W-:-:S04]  /*22e0*/  ISETP.NE.AND P0, PT, R14, 0x2, PT ;  /* 0x000000020e00780c */ /* 0x000fc80003f05270 */
[----:B------:R-:W-:Y:S02]  /*22f0*/  SEL R3, RZ, 0x1, P0 ;  /* 0x00000001ff037807 */ /* 0x000fe40000000000 */
[----:B------:R-:W-:Y:S02]  /*2300*/  SEL R14, R14, RZ, P0 ;  /* 0x000000ff0e0e7207 */ /* 0x000fe40000000000 */
[----:B------:R-:W-:Y:S01]  /*2310*/  LOP3.LUT R12, R12, R3, RZ, 0x3c, !PT ;  /* 0x000000030c0c7212 */ /* 0x000fe200078e3cff */
[----:B------:R-:W-:Y:S06]  /*2320*/  @P2 BRA `(.L_x_35) ;  /* 0xfffffff000982947 */ /* 0x000fec000383ffff */
[----:B------:R-:W-:Y:S01]  /*2330*/  UIADD3 UR4, UPT, UPT, UR4, 0x40, URZ ;  /* 0x0000004004047890 */ /* 0x000fe2000fffe0ff */
[----:B------:R-:W-:-:S03]  /*2340*/  SHF.L.U32 R3, R15, 0x1f, RZ ;  /* 0x0000001f0f037819 */ /* 0x000fc600000006ff */
[----:B------:R-:W-:-:S09]  /*2350*/  ULEA UR5, UR6, UR4, 0x3 ;  /* 0x0000000406057291 */ /* 0x000fd2000f8e18ff */
[----:B------:R-:W1:Y:S02]  /*2360*/  SYNCS.PHASECHK.TRANS64.TRYWAIT P0, [UR5], R3 ;  /* 0x00000003ff0075a7 */ /* 0x000e640008001105 */
[----:B-1----:R-:W-:Y:S05]  /*2370*/  @!P0 BRA `(.L_x_36) ;  /* 0x0000005000908947 */ /* 0x002fea0003800000 */
.L_x_114:
[----:B------:R-:W-:-:S04]  /*2380*/  UIADD3 UR6, UPT, UPT, UR6, 0x1, URZ ;  /* 0x0000000106067890 */ /* 0x000fc8000fffe0ff */
[----:B------:R-:W-:-:S04]  /*2390*/  UISETP.NE.AND UP0, UPT, UR6, 0x8, UPT ;  /* 0x000000080600788c */ /* 0x000fc8000bf05270 */
[----:B------:R-:W-:Y:S02]  /*23a0*/  USEL UR7, URZ, 0x1, UP0 ;  /* 0x00000001ff077887 */ /* 0x000fe40008000000 */
[----:B------:R-:W-:-:S04]  /*23b0*/  USEL UR6, UR6, URZ, UP0 ;  /* 0x000000ff06067287 */ /* 0x000fc80008000000 */
[----:B------:R-:W-:Y:S01]  /*23c0*/  ULEA UR5, UR6, UR4, 0x3 ;  /* 0x0000000406057291 */ /* 0x000fe2000f8e18ff */
[----:B------:R-:W-:-:S04]  /*23d0*/  LOP3.LUT R2, R15, UR7, RZ, 0x3c, !PT ;  /* 0x000000070f027c12 */ /* 0x000fc8000f8e3cff */
[----:B-1----:R-:W-:-:S04]  /*23e0*/  SHF.L.U32 R3, R2, 0x1f, RZ ;  /* 0x0000001f02037819 */ /* 0x002fc800000006ff */
[----:B------:R-:W1:Y:S02]  /*23f0*/  SYNCS.PHASECHK.TRANS64.TRYWAIT P0, [UR5], R3 ;  /* 0x00000003ff0075a7 */ /* 0x000e640008001105 */
[----:B-1----:R-:W-:Y:S05]  /*2400*/  @!P0 BRA `(.L_x_37) ;  /* 0x0000005000848947 */ /* 0x002fea0003800000 */
.L_x_116:
        /* <DEDUP_REMOVED lines=9> */
.L_x_118:
        /* <DEDUP_REMOVED lines=9> */
.L_x_120:
        /* <DEDUP_REMOVED lines=9> */
.L_x_122:
        /* <DEDUP_REMOVED lines=9> */
.L_x_124:
        /* <DEDUP_REMOVED lines=9> */
.L_x_126:
[----:B------:R-:W-:-:S04]  /*26e0*/  UIADD3 UR6, UPT, UPT, UR6, 0x1, URZ ;  /* 0x0000000106067890 */ /* 0x000fc8000fffe0ff */
[----:B------:R-:W-:-:S04]  /*26f0*/  UISETP.NE.AND UP0, UPT, UR6, 0x8, UPT ;  /* 0x000000080600788c */ /* 0x000fc8000bf05270 */
[----:B------:R-:W-:Y:S02]  /*2700*/  USEL UR5, URZ, 0x1, UP0 ;  /* 0x00000001ff057887 */ /* 0x000fe40008000000 */
[----:B------:R-:W-:-:S04]  /*2710*/  USEL UR6, UR6, URZ, UP0 ;  /* 0x000000ff06067287 */ /* 0x000fc80008000000 */
[----:B------:R-:W-:Y:S01]  /*2720*/  ULEA UR6, UR6, UR4, 0x3 ;  /* 0x0000000406067291 */ /* 0x000fe2000f8e18ff */
[----:B-1----:R-:W-:-:S04]  /*2730*/  LOP3.LUT R3, R2, UR5, RZ, 0x3c, !PT ;  /* 0x0000000502037c12 */ /* 0x002fc8000f8e3cff */
[----:B------:R-:W-:Y:S01]  /*2740*/  SHF.L.U32 R3, R3, 0x1f, RZ ;  /* 0x0000001f03037819 */ /* 0x000fe200000006ff */
[----:B----4-:R-:W-:-:S07]  /*2750*/  IMAD.U32 R0, RZ, RZ, UR6 ;  /* 0x00000006ff007e24 */ /* 0x010fce000f8e00ff */
.L_x_43:
[----:B-1----:R1:W2:Y:S02]  /*2760*/  SYNCS.PHASECHK.TRANS64.TRYWAIT P0, [R0+URZ], R3 ;  /* 0x00000003000075a7 */ /* 0x0022a400080011ff */
[----:B--2---:R-:W-:Y:S05]  /*2770*/  @!P0 NANOSLEEP.SYNCS 0x989680 ;  /* 0x009896800000895d */ /* 0x004fea0003900000 */
[----:B------:R-:W2:Y:S02]  /*2780*/  @!P0 SYNCS.PHASECHK.TRANS64 P0, [R0+URZ], R3 ;  /* 0x00000003000085a7 */ /* 0x000ea400080010ff */
[----:B--2---:R-:W-:Y:S05]  /*2790*/  @P0 EXIT ;  /* 0x000000000000094d */ /* 0x004fea0003800000 */
[----:B------:R-:W-:Y:S05]  /*27a0*/  BRA `(.L_x_43) ;  /* 0xfffffffc00ec7947 */ /* 0x000fea000383ffff */
.L_x_17:
[----:B------:R-:W-:-:S04]  /*27b0*/  UISETP.NE.AND UP1, UPT, UR37, URZ, UPT ;  /* 0x000000ff2500728c */ /* 0x000fc8000bf25270 */
[----:B------:R-:W-:-:S09]  /*27c0*/  UISETP.NE.OR UP1, UPT, UR8, 0x1, UP1 ;  /* 0x000000010800788c */ /* 0x000fd20008f25670 */
[----:B------:R-:W-:Y:S05]  /*27d0*/  BRA.U UP1, `(.L_x_44) ;  /* 0x0000000501487547 */ /* 0x000fea000b800000 */
[----:B------:R-:W-:Y:S01]  /*27e0*/  ISETP.NE.AND P2, PT, R2, RZ, PT ;  /* 0x000000ff0200720c */ /* 0x000fe20003f45270 */
[----:B------:R-:W-:Y:S01]  /*27f0*/  IMAD.MOV.U32 R12, RZ, RZ, 0x1 ;  /* 0x00000001ff0c7424 */ /* 0x000fe200078e00ff */
[----:B------:R-:W-:Y:S02]  /*2800*/  CS2R R10, SRZ ;  /* 0x00000000000a7805 */ /* 0x000fe4000001ff00 */
[----:B------:R-:W-:Y:S01]  /*2810*/  CS2R R8, SRZ ;  /* 0x0000000000087805 */ /* 0x000fe2000001ff00 */
[----:B------:R-:W-:Y:S01]  /*2820*/  UMOV UR4, 0x400 ;  /* 0x0000040000047882 */ /* 0x000fe20000000000 */
[----:B------:R-:W-:Y:S01]  /*2830*/  UMOV UR6, URZ ;  /* 0x000000ff00067c82 */ /* 0x000fe20008000000 */
[----:B------:R-:W-:-:S12]  /*2840*/  ULEA UR37, UR37, UR4, 0x18 ;  /* 0x0000000425257291 */ /* 0x000fd8000f8ec0ff */
.L_x_48:
[----:B------:R-:W-:Y:S02]  /*2850*/  LEA R0, R8, UR37, 0x3 ;  /* 0x0000002508007c11 */ /* 0x000fe4000f8e18ff */
[----:B------:R-:W-:-:S03]  /*2860*/  SHF.L.U32 R5, R9, 0x1f, RZ ;  /* 0x0000001f09057819 */ /* 0x000fc600000006ff */
[----:B------:R-:W-:Y:S01]  /*2870*/  VIADD R4, R0, 0x120 ;  /* 0x0000012000047836 */ /* 0x000fe20000000000 */
[----:B------:R-:W1:Y:S02]  /*2880*/  SYNCS.PHASECHK.TRANS64.TRYWAIT P0, [R0+URZ+0x110], R5 ;  /* 0x00011005000075a7 */ /* 0x000e6400080011ff */
[----:B-1----:R-:W-:Y:S05]  /*2890*/  @!P0 BRA `(.L_x_45) ;  /* 0x0000004c00f08947 */ /* 0x002fea0003800000 */
.L_x_127:
[----:B------:R-:W-:Y:S01]  /*28a0*/  ULEA UR5, UR6, UR37, 0x3 ;  /* 0x0000002506057291 */ /* 0x000fe2000f8e18ff */
[----:B------:R-:W-:Y:S02]  /*28b0*/  PRMT R4, RZ, 0x654, R4 ;  /* 0x00000654ff047816 */ /* 0x000fe40000000004 */
[----:B-1----:R-:W-:Y:S01]  /*28c0*/  SHF.L.U32 R5, R12, 0x1f, RZ ;  /* 0x0000001f0c057819 */ /* 0x002fe200000006ff */
[----:B------:R-:W-:Y:S01]  /*28d0*/  UIADD3 UR4, UPT, UPT, UR5, 0xb0, URZ ;  /* 0x000000b005047890 */ /* 0x000fe2000fffe0ff */
[----:B------:R1:W-:Y:S05]  /*28e0*/  SYNCS.ARRIVE.TRANS64.RED.A1T0 RZ, [R4+URZ], RZ ;  /* 0x000000ff04ff79a7 */ /* 0x0003ea00081004ff */
[----:B------:R-:W-:Y:S01]  /*28f0*/  IMAD.U32 R7, RZ, RZ, UR4 ;  /* 0x00000004ff077e24 */ /* 0x000fe2000f8e00ff */
[----:B------:R-:W2:Y:S04]  /*2900*/  SYNCS.PHASECHK.TRANS64.TRYWAIT P0, [UR5+0xc0], R5 ;  /* 0x0000c005ff0075a7 */ /* 0x000ea80008001105 */
[----:B------:R-:W-:Y:S01]  /*2910*/  PRMT R6, R2, 0x654, R7 ;  /* 0x0000065402067816 */ /* 0x000fe20000000007 */
[----:B-1----:R-:W-:Y:S01]  /*2920*/  @!P2 IMAD.MOV.U32 R4, RZ, RZ, 0x10 ;  /* 0x00000010ff04a424 */ /* 0x002fe200078e00ff */
[----:B--2---:R-:W-:Y:S06]  /*2930*/  @!P0 BRA `(.L_x_46) ;  /* 0x0000004c00dc8947 */ /* 0x004fec0003800000 */
.L_x_129:
[----:B------:R-:W-:Y:S01]  /*2940*/  ULEA UR4, UR6, UR37, 0x4 ;  /* 0x0000002506047291 */ /* 0x000fe2000f8e20ff */
[----:B------:R-:W-:Y:S01]  /*2950*/  SEL R3, R6, R3, !P2 ;  /* 0x0000000306037207 */ /* 0x000fe20005000000 */
[----:B------:R-:W-:Y:S01]  /*2960*/  UIADD3 UR5, UPT, UPT, UR5, 0xb0, URZ ;  /* 0x000000b005057890 */ /* 0x000fe2000fffe0ff */
[----:B-1----:R-:W-:Y:S01]  /*2970*/  LEA R0, R11, UR37, 0x3 ;  /* 0x000000250b007c11 */ /* 0x002fe2000f8e18ff */
[----:B------:R-:W-:Y:S01]  /*2980*/  UIADD3 UR4, UPT, UPT, UR4, 0x140, URZ ;  /* 0x0000014004047890 */ /* 0x000fe2000fffe0ff */
[----:B------:R-:W-:Y:S01]  /*2990*/  SHF.L.U32 R5, R10, 0x1f, RZ ;  /* 0x0000001f0a057819 */ /* 0x000fe200000006ff */
[----:B------:R1:W-:Y:S01]  /*29a0*/  @!P2 SYNCS.ARRIVE.TRANS64.RED RZ, [R3+URZ], R4 ;  /* 0x0000000403ffa9a7 */ /* 0x0003e200080004ff */
[----:B------:R-:W-:Y:S01]  /*29b0*/  UIADD3 UR6, UPT, UPT, UR6, 0x1, URZ ;  /* 0x0000000106067890 */ /* 0x000fe2000fffe0ff */
[----:B------:R-:W-:-:S03]  /*29c0*/  VIADD R8, R8, 0x1 ;  /* 0x0000000108087836 */ /* 0x000fc60000000000 */
[----:B------:R-:W-:Y:S02]  /*29d0*/  UISETP.NE.AND UP0, UPT, UR6, 0x2, UPT ;  /* 0x000000020600788c */ /* 0x000fe4000bf05270 */
[----:B------:R-:W-:Y:S06]  /*29e0*/  UGETNEXTWORKID.BROADCAST [UR4], [UR5] ;  /* 0x00000000040073ca */ /* 0x000fec0008000100 */
[----:B------:R-:W-:Y:S01]  /*29f0*/  USEL UR4, URZ, 0x1, UP0 ;  /* 0x00000001ff047887 */ /* 0x000fe20008000000 */
[----:B------:R-:W-:Y:S01]  /*2a00*/  ISETP.NE.AND P0, PT, R8, 0x2, PT ;  /* 0x000000020800780c */ /* 0x000fe20003f05270 */
[----:B------:R-:W-:Y:S01]  /*2a10*/  USEL UR6, UR6, URZ, UP0 ;  /* 0x000000ff06067287 */ /* 0x000fe20008000000 */
[----:B------:R-:W2:Y:S03]  /*2a20*/  SYNCS.PHASECHK.TRANS64.TRYWAIT P1, [R0+URZ+0xb0], R5 ;  /* 0x0000b005000075a7 */ /* 0x000ea600080211ff */
[----:B------:R-:W-:Y:S01]  /*2a30*/  LOP3.LUT R12, R12, UR4, RZ, 0x3c, !PT ;  /* 0x000000040c0c7c12 */ /* 0x000fe2000f8e3cff */
[----:B-12---:R-:W-:Y:S07]  /*2a40*/  @!P1 BRA `(.L_x_47) ;  /* 0x0000004c00b09947 */ /* 0x006fee0003800000 */
.L_x_130:
[C---:B------:R-:W-:Y:S01]  /*2a50*/  LEA R4, R11.reuse, UR37, 0x4 ;  /* 0x000000250b047c11 */ /* 0x040fe2000f8e20ff */
[----:B-1----:R-:W-:Y:S01]  /*2a60*/  VIADD R0, R0, 0xc0 ;  /* 0x000000c000007836 */ /* 0x002fe20000000000 */
[----:B------:R-:W-:Y:S01]  /*2a70*/  SEL R8, R8, RZ, P0 ;  /* 0x000000ff08087207 */ /* 0x000fe20000000000 */
[----:B------:R-:W-:-:S03]  /*2a80*/  VIADD R11, R11, 0x1 ;  /* 0x000000010b0b7836 */ /* 0x000fc60000000000 */
[----:B------:R-:W1:Y:S01]  /*2a90*/  LDS.128 R4, [R4+0x140] ;  /* 0x0001400004047984 */ /* 0x000e620000000c00 */
[----:B------:R-:W-:Y:S02]  /*2aa0*/  PRMT R0, RZ, 0x654, R0 ;  /* 0x00000654ff007816 */ /* 0x000fe40000000000 */
[C---:B------:R-:W-:Y:S01]  /*2ab0*/  ISETP.NE.AND P1, PT, R11.reuse, 0x2, PT ;  /* 0x000000020b00780c */ /* 0x040fe20003f25270 */
[----:B------:R-:W-:Y:S01]  /*2ac0*/  @!PT LDS RZ, [RZ] ;  /* 0x00000000fffff984 */ /* 0x000fe20000000800 */
[----:B------:R-:W-:Y:S01]  /*2ad0*/  @!PT LDS RZ, [RZ] ;  /* 0x00000000fffff984 */ /* 0x000fe20000000800 */
[----:B------:R-:W-:Y:S01]  /*2ae0*/  @!PT LDS RZ, [RZ] ;  /* 0x00000000fffff984 */ /* 0x000fe20000000800 */
[----:B------:R-:W-:Y:S01]  /*2af0*/  @!PT LDS RZ, [RZ] ;  /* 0x00000000fffff984 */ /* 0x000fe20000000800 */
[----:B------:R2:W-:Y:S06]  /*2b00*/  MEMBAR.ALL.CTA ;  /* 0x0000000000007992 */ /* 0x0005ec0000008000 */
[----:B--2---:R-:W2:Y:S01]  /*2b10*/  FENCE.VIEW.ASYNC.S ;  /* 0x00000000000073c6 */ /* 0x004ea20000000000 */
[----:B------:R-:W-:Y:S01]  /*2b20*/  SEL R11, R11, RZ, P1 ;  /* 0x000000ff0b0b7207 */ /* 0x000fe20000800000 */
[----:B--2---:R2:W-:Y:S01]  /*2b30*/  SYNCS.ARRIVE.TRANS64.RED.A1T0 RZ, [R0+URZ], RZ ;  /* 0x000000ff00ff79a7 */ /* 0x0045e200081004ff */
[----:B-1----:R-:W-:-:S02]  /*2b40*/  LOP3.LUT P3, RZ, R6, 0x1, RZ, 0xc0, !PT ;  /* 0x0000000106ff7812 */ /* 0x002fc4000786c0ff */
[----:B------:R-:W-:-:S04]  /*2b50*/  SEL R5, RZ, 0x1, P1 ;  /* 0x00000001ff057807 */ /* 0x000fc80000800000 */
[----:B------:R-:W-:Y:S02]  /*2b60*/  LOP3.LUT R10, R10, R5, RZ, 0x3c, !PT ;  /* 0x000000050a0a7212 */ /* 0x000fe400078e3cff */
[----:B--2---:R-:W-:-:S04]  /*2b70*/  SEL R0, RZ, 0x1, P0 ;  /* 0x00000001ff007807 */ /* 0x004fc80000000000 */
[----:B------:R-:W-:Y:S01]  /*2b80*/  LOP3.LUT R9, R9, R0, RZ, 0x3c, !PT ;  /* 0x0000000009097212 */ /* 0x000fe200078e3cff */
[----:B------:R-:W-:Y:S06]  /*2b90*/  @P3 BRA `(.L_x_48) ;  /* 0xfffffffc002c3947 */ /* 0x000fec000383ffff */
[----:B------:R-:W-:Y:S01]  /*2ba0*/  ULEA UR5, UR6, UR37, 0x3 ;  /* 0x0000002506057291 */ /* 0x000fe2000f8e18ff */
[----:B------:R-:W-:-:S08]  /*2bb0*/  SHF.L.U32 R3, R12, 0x1f, RZ ;  /* 0x0000001f0c037819 */ /* 0x000fd000000006ff */
[----:B------:R-:W1:Y:S02]  /*2bc0*/  SYNCS.PHASECHK.TRANS64 P0, [UR5+0xc0], R3 ;  /* 0x0000c003ff0075a7 */ /* 0x000e640008001005 */
[----:B-1----:R-:W-:Y:S05]  /*2bd0*/  @P0 BRA `(.L_x_49) ;  /* 0x0000000000080947 */ /* 0x002fea0003800000 */
[----:B------:R-:W1:Y:S02]  /*2be0*/  SYNCS.PHASECHK.TRANS64.TRYWAIT P0, [UR5+0xc0], R3 ;  /* 0x0000c003ff0075a7 */ /* 0x000e640008001105 */
[----:B-1----:R-:W-:Y:S05]  /*2bf0*/  @!P0 BRA `(.L_x_50) ;  /* 0x0000004c00588947 */ /* 0x002fea0003800000 */
.L_x_49:
[----:B------:R-:W-:-:S04]  /*2c00*/  UIADD3 UR4, UPT, UPT, UR6, 0x1, URZ ;  /* 0x0000000106047890 */ /* 0x000fc8000fffe0ff */
[----:B------:R-:W-:-:S04]  /*2c10*/  UISETP.NE.AND UP0, UPT, UR4, 0x2, UPT ;  /* 0x000000020400788c */ /* 0x000fc8000bf05270 */
[----:B------:R-:W-:Y:S02]  /*2c20*/  USEL UR7, URZ, 0x1, UP0 ;  /* 0x00000001ff077887 */ /* 0x000fe40008000000 */
[----:B------:R-:W-:-:S04]  /*2c30*/  USEL UR4, UR4, URZ, UP0 ;  /* 0x000000ff04047287 */ /* 0x000fc80008000000 */
[----:B------:R-:W-:Y:S01]  /*2c40*/  ULEA UR4, UR4, UR37, 0x3 ;  /* 0x0000002504047291 */ /* 0x000fe2000f8e18ff */
[----:B-1----:R-:W-:-:S04]  /*2c50*/  LOP3.LUT R3, R12, UR7, RZ, 0x3c, !PT ;  /* 0x000000070c037c12 */ /* 0x002fc8000f8e3cff */
[----:B------:R-:W-:-:S04]  /*2c60*/  SHF.L.U32 R0, R3, 0x1f, RZ ;  /* 0x0000001f03007819 */ /* 0x000fc800000006ff */
[----:B------:R-:W1:Y:S02]  /*2c70*/  SYNCS.PHASECHK.TRANS64 P0, [UR4+0xc0], R0 ;  /* 0x0000c000ff0075a7 */ /* 0x000e640008001004 */
[----:B-1----:R-:W-:Y:S05]  /*2c80*/  @P0 EXIT ;  /* 0x000000000000094d */ /* 0x002fea0003800000 */
[----:B------:R-:W-:Y:S02]  /*2c90*/  SHF.L.U32 R3, R3, 0x1f, RZ ;  /* 0x0000001f03037819 */ /* 0x000fe400000006ff */
[----:B------:R-:W-:-:S07]  /*2ca0*/  MOV R0, UR4 ;  /* 0x0000000400007c02 */ /* 0x000fce0008000f00 */
.L_x_51:
[----:B-1----:R1:W2:Y:S02]  /*2cb0*/  SYNCS.PHASECHK.TRANS64.TRYWAIT P0, [R0+URZ+0xc0], R3 ;  /* 0x0000c003000075a7 */ /* 0x0022a400080011ff */
[----:B--2---:R-:W-:Y:S05]  /*2cc0*/  @!P0 NANOSLEEP.SYNCS 0x989680 ;  /* 0x009896800000895d */ /* 0x004fea0003900000 */
[----:B------:R-:W2:Y:S02]  /*2cd0*/  @!P0 SYNCS.PHASECHK.TRANS64 P0, [R0+URZ+0xc0], R3 ;  /* 0x0000c003000085a7 */ /* 0x000ea400080010ff */
[----:B--2---:R-:W-:Y:S05]  /*2ce0*/  @P0 EXIT ;  /* 0x000000000000094d */ /* 0x004fea0003800000 */
[----:B------:R-:W-:Y:S05]  /*2cf0*/  BRA `(.L_x_51) ;  /* 0xfffffffc00ec7947 */ /* 0x000fea000383ffff */
.L_x_44:
[----:B------:R-:W-:-:S09]  /*2d00*/  UISETP.NE.AND UP1, UPT, UR8, URZ, UPT ;  /* 0x000000ff0800728c */ /* 0x000fd2000bf25270 */
[----:B------:R-:W-:Y:S05]  /*2d10*/  BRA.U UP1, `(.L_x_52) ;  /* 0x0000000d01cc7547 */ /* 0x000fea000b800000 */
[----:B------:R-:W-:Y:S01]  /*2d20*/  UMOV UR4, 0x40 ;  /* 0x0000004000047882 */ /* 0x000fe20000000000 */
[----:B------:R-:W-:Y:S01]  /*2d30*/  NOP ;  /* 0x0000000000007918 */ /* 0x000fe20000000000 */
[----:B------:R-:W-:Y:S01]  /*2d40*/  ULEA UR4, UR37, UR4, 0x18 ;  /* 0x0000000425047291 */ /* 0x000fe2000f8ec0ff */
[----:B------:R-:W-:Y:S02]  /*2d50*/  UMOV UR5, 0x400 ;  /* 0x0000040000057882 */ /* 0x000fe40000000000 */
[----:B------:R-:W-:-:S06]  /*2d60*/  ULEA UR37, UR37, UR5, 0x18 ;  /* 0x0000000525257291 */ /* 0x000fcc000f8ec0ff */
[----:B------:R-:W1:Y:S02]  /*2d70*/  LDS.U8 R0, [UR4+0x1c] ;  /* 0x00001c04ff007984 */ /* 0x000e640008000000 */
[----:B-1----:R-:W-:-:S13]  /*2d80*/  ISETP.NE.AND P0, PT, R0, RZ, PT ;  /* 0x000000ff0000720c */ /* 0x002fda0003f05270 */
[----:B------:R-:W-:Y:S05]  /*2d90*/  @P0 BRA `(.L_x_53) ;  /* 0x0000000000580947 */ /* 0x000fea0003800000 */
[----:B------:R-:W-:-:S13]  /*2da0*/  ELECT P0, URZ, PT ;  /* 0x0000000000ff782f */ /* 0x000fda0003800000 */
[----:B------:R-:W-:Y:S05]  /*2db0*/  @!P0 BRA `(.L_x_54) ;  /* 0x0000000000608947 */ /* 0x000fea0003800000 */
[----:B------:R-:W-:Y:S01]  /*2dc0*/  UMOV UR5, 0x10 ;  /* 0x0000001000057882 */ /* 0x000fe20000000000 */
[----:B------:R-:W-:Y:S01]  /*2dd0*/  HFMA2 R0, -RZ, RZ, 0, 5.9604644775390625e-08 ;  /* 0x00000001ff007431 */ /* 0x000fe200000001ff */
[----:B------:R-:W-:-:S03]  /*2de0*/  MOV R2, 0xffff ;  /* 0x0000ffff00027802 */ /* 0x000fc60000000f00 */
[----:B------:R-:W-:Y:S04]  /*2df0*/  DEPBAR.LE SB1, 0x36 ;  /* 0x00009d800000791a */ /* 0x000fe80000000000 */
[----:B------:R-:W1:Y:S02]  /*2e00*/  UTCATOMSWS.FIND_AND_SET.ALIGN UP0, UR5, UR5 ;  /* 0x00000005000575e3 */ /* 0x000e640008000800 */
[----:B-1----:R-:W-:Y:S01]  /*2e10*/  MOV R3, UR5 ;  /* 0x0000000500037c02 */ /* 0x002fe20008000f00 */
[----:B------:R-:W-:Y:S06]  /*2e20*/  BRA.U UP0, `(.L_x_55) ;  /* 0x0000000100187547 */ /* 0x000fec000b800000 */
.L_x_56:
[----:B------:R-:W-:Y:S05]  /*2e30*/  NANOSLEEP 0x64 ;  /* 0x000000640000795d */ /* 0x000fea0003800000 */
[----:B------:R-:W-:-:S05]  /*2e40*/  UMOV UR5, 0x10 ;  /* 0x0000001000057882 */ /* 0x000fca0000000000 */
[----:B------:R-:W-:Y:S04]  /*2e50*/  DEPBAR.LE SB1, 0x36 ;  /* 0x00009d800000791a */ /* 0x000fe80000000000 */
[----:B------:R-:W1:Y:S02]  /*2e60*/  UTCATOMSWS.FIND_AND_SET.ALIGN UP0, UR5, UR5 ;  /* 0x00000005000575e3 */ /* 0x000e640008000800 */
[----:B-1----:R-:W-:Y:S01]  /*2e70*/  MOV R3, UR5 ;  /* 0x0000000500037c02 */ /* 0x002fe20008000f00 */
[----:B------:R-:W-:Y:S05]  /*2e80*/  BRA.U !UP0, `(.L_x_56) ;  /* 0xfffffffd08e87547 */ /* 0x000fea000b83ffff */
.L_x_55:
[-C--:B------:R-:W-:Y:S02]  /*2e90*/  SHF.L.U32 R2, R2, R3.reuse, RZ ;  /* 0x0000000302027219 */ /* 0x080fe400000006ff */
[----:B------:R-:W-:Y:S01]  /*2ea0*/  SHF.L.U32 R0, R0, R3, RZ ;  /* 0x0000000300007219 */ /* 0x000fe200000006ff */
[----:B------:R-:W-:Y:S02]  /*2eb0*/  IMAD.SHL.U32 R3, R3, 0x20, RZ ;  /* 0x0000002003037824 */ /* 0x000fe400078e00ff */
[----:B------:R1:W-:Y:S04]  /*2ec0*/  ATOMS.OR RZ, [UR4+0x14], R2 ;  /* 0x00001402ffff798c */ /* 0x0003e8000b000004 */
[----:B------:R1:W-:Y:S04]  /*2ed0*/  ATOMS.OR RZ, [UR4+0x18], R0 ;  /* 0x00001800ffff798c */ /* 0x0003e8000b000004 */
[----:B------:R1:W-:Y:S01]  /*2ee0*/  STS [UR37+0x160], R3 ;  /* 0x00016003ff007988 */ /* 0x0003e20008000825 */
[----:B------:R-:W-:Y:S05]  /*2ef0*/  BRA `(.L_x_54) ;  /* 0x0000000000107947 */ /* 0x000fea0003800000 */
.L_x_53:
[----:B------:R-:W-:Y:S02]  /*2f00*/  MOV R0, 0xffffffff ;  /* 0xffffffff00007802 */ /* 0x000fe40000000f00 */
[----:B------:R-:W-:-:S03]  /*2f10*/  MOV R2, 0x2f40 ;  /* 0x00002f4000027802 */ /* 0x000fc60000000f00 */
[----:B------:R1:W-:Y:S04]  /*2f20*/  STS [UR37+0x160], R0 ;  /* 0x00016000ff007988 */ /* 0x0003e80008000825 */
[----:B-1-3-5:R-:W-:Y:S05]  /*2f30*/  CALL.REL.NOINC `($__internal_1_$__cuda_sm10x_tcgen05_guardrail_trap_phase_invalid_during_alloc) ;  /* 0x0000005000147944 */ /* 0x02afea0003c00000 */
.L_x_54:
[----:B------:R-:W-:Y:S05]  /*2f40*/  WARPSYNC.ALL ;  /* 0x0000000000007948 */ /* 0x000fea0003800000 */
[----:B------:R-:W2:Y:S01]  /*2f50*/  S2UR UR5, SR_CgaCtaId ;  /* 0x00000000000579c3 */ /* 0x000ea20000008800 */
[----:B------:R-:W-:Y:S01]  /*2f60*/  UMOV UR4, 0x400 ;  /* 0x0000040000047882 */ /* 0x000fe20000000000 */
[----:B------:R-:W-:-:S06]  /*2f70*/  NOP ;  /* 0x0000000000007918 */ /* 0x000fcc0000000000 */
[----:B------:R-:W-:Y:S06]  /*2f80*/  BAR.ARV 0x6, 0xa0 ;  /* 0x0182800000007b1d */ /* 0x000fec0000002000 */
[----:B------:R-:W4:Y:S01]  /*2f90*/  LDCU UR7, c[0x0][0x38c] ;  /* 0x00007180ff0777ac */ /* 0x000f220008000800 */
[----:B------:R-:W-:Y:S01]  /*2fa0*/  IMAD.MOV.U32 R11, RZ, RZ, 0x1 ;  /* 0x00000001ff0b7424 */ /* 0x000fe200078e00ff */
[----:B------:R-:W-:Y:S01]  /*2fb0*/  CS2R R8, SRZ ;  /* 0x0000000000087805 */ /* 0x000fe2000001ff00 */
[----:B------:R-:W-:Y:S01]  /*2fc0*/  IMAD.MOV.U32 R10, RZ, RZ, RZ ;  /* 0x000000ffff0a7224 */ /* 0x000fe200078e00ff */
[----:B------:R-:W3:Y:S01]  /*2fd0*/  LDCU UR6, c[0x0][0x38c] ;  /* 0x00007180ff0677ac */ /* 0x000ee20008000800 */
[----:B------:R-:W-:Y:S01]  /*2fe0*/  UMOV UR15, URZ ;  /* 0x000000ff000f7c82 */ /* 0x000fe20008000000 */
[----:B------:R-:W-:Y:S01]  /*2ff0*/  UMOV UR14, URZ ;  /* 0x000000ff000e7c82 */ /* 0x000fe20008000000 */
[----:B--2---:R-:W-:Y:S01]  /*3000*/  ULEA UR5, UR5, UR4, 0x18 ;  /* 0x0000000405057291 */ /* 0x004fe2000f8ec0ff */
[----:B------:R-:W-:Y:S01]  /*3010*/  UMOV UR24, 0x0 ;  /* 0x0000000000187882 */ /* 0x000fe20000000000 */
[----:B------:R-:W-:-:S02]  /*3020*/  UMOV UR25, 0x4200490 ;  /* 0x0420049000197882 */ /* 0x000fc40000000000 */
[----:B------:R-:W-:Y:S02]  /*3030*/  UIADD3 UR10, UPT, UPT, UR5, 0x4400, URZ ;  /* 0x00004400050a7890 */ /* 0x000fe4000fffe0ff */
[----:B------:R-:W-:Y:S02]  /*3040*/  UIADD3 UR11, UPT, UPT, UR5, 0x14400, URZ ;  /* 0x00014400050b7890 */ /* 0x000fe4000fffe0ff */
[----:B----4-:R-:W-:Y:S01]  /*3050*/  UIADD3 UR7, UPT, UPT, UR7, 0x7f, URZ ;  /* 0x0000007f07077890 */ /* 0x010fe2000fffe0ff */
[----:B-1----:R-:W1:Y:S01]  /*3060*/  LDS R0, [UR5+0x160] ;  /* 0x00016005ff007984 */ /* 0x002e620008000800 */
[----:B------:R-:W-:Y:S02]  /*3070*/  USHF.R.U32.HI UR10, URZ, 0x4, UR10 ;  /* 0x00000004ff0a7899 */ /* 0x000fe4000801160a */
[----:B------:R-:W-:Y:S02]  /*3080*/  USHF.R.S32.HI UR4, URZ, 0x1f, UR7 ;  /* 0x0000001fff047899 */ /* 0x000fe40008011407 */
[----:B------:R-:W-:-:S02]  /*3090*/  USHF.R.U32.HI UR11, URZ, 0x4, UR11 ;  /* 0x00000004ff0b7899 */ /* 0x000fc4000801160b */
[----:B------:R-:W-:Y:S02]  /*30a0*/  ULEA.HI UR4, UR4, UR7, URZ, 0x7 ;  /* 0x0000000704047291 */ /* 0x000fe4000f8f38ff */
[----:B------:R-:W-:Y:S02]  /*30b0*/  ULOP3.LUT UR10, UR10, 0x3fff, URZ, 0xc0, !UPT ;  /* 0x00003fff0a0a7892 */ /* 0x000fe4000f8ec0ff */
[----:B------:R-:W-:Y:S02]  /*30c0*/  USHF.R.S32.HI UR4, URZ, 0x7, UR4 ;  /* 0x00000007ff047899 */ /* 0x000fe40008011404 */
[----:B------:R-:W-:Y:S02]  /*30d0*/  ULOP3.LUT UR11, UR11, 0x3fff, URZ, 0xc0, !UPT ;  /* 0x00003fff0b0b7892 */ /* 0x000fe4000f8ec0ff */
[----:B------:R-:W-:Y:S01]  /*30e0*/  UISETP.LT.AND UP0, UPT, UR4, 0x1, UPT ;  /* 0x000000010400788c */ /* 0x000fe2000bf01270 */
[----:B------:R-:W-:Y:S01]  /*30f0*/  UMOV UR22, 0x0 ;  /* 0x0000000000167882 */ /* 0x000fe20000000000 */
[----:B------:R-:W-:-:S02]  /*3100*/  UMOV UR23, 0x4200490 ;  /* 0x0420049000177882 */ /* 0x000fc40000000000 */
[----:B------:R-:W-:Y:S02]  /*3110*/  USEL UR9, UR4, 0x1, !UP0 ;  /* 0x0000000104097887 */ /* 0x000fe4000c000000 */
[----:B------:R-:W-:Y:S02]  /*3120*/  ULOP3.LUT UR10, UR10, 0x10000, URZ, 0xfc, !UPT ;  /* 0x000100000a0a7892 */ /* 0x000fe4000f8efcff */
[----:B------:R-:W-:Y:S02]  /*3130*/  ULOP3.LUT UR11, UR11, 0x10000, URZ, 0xfc, !UPT ;  /* 0x000100000b0b7892 */ /* 0x000fe4000f8efcff */
[----:B------:R-:W-:Y:S02]  /*3140*/  UIADD3 UR9, UPT, UPT, -UR9, URZ, URZ ;  /* 0x000000ff09097290 */ /* 0x000fe4000fffe1ff */
[----:B---3--:R-:W-:Y:S01]  /*3150*/  UISETP.GE.AND UP3, UPT, UR6, 0x1, UPT ;  /* 0x000000010600788c */ /* 0x008fe2000bf66270 */
[----:B------:R-:W-:Y:S01]  /*3160*/  UMOV UR20, 0x0 ;  /* 0x0000000000147882 */ /* 0x000fe20000000000 */
[----:B------:R-:W-:Y:S01]  /*3170*/  UMOV UR21, 0x4200490 ;  /* 0x0420049000157882 */ /* 0x000fe20000000000 */
[----:B------:R-:W-:Y:S01]  /*3180*/  UMOV UR18, 0x0 ;  /* 0x0000000000127882 */ /* 0x000fe20000000000 */
[----:B------:R-:W-:Y:S01]  /*3190*/  UMOV UR19, 0x4200490 ;  /* 0x0420049000137882 */ /* 0x000fe20000000000 */
[----:B-1----:R-:W-:-:S15]  /*31a0*/  R2UR UR16, R0 ;  /* 0x00000000001072ca */ /* 0x002fde00000e0000 */
.L_x_63:
[----:B------:R-:W-:Y:S02]  /*31b0*/  LEA R0, R10, UR5, 0x3 ;  /* 0x000000050a007c11 */ /* 0x000fe4000f8e18ff */
[----:B------:R-:W-:Y:S02]  /*31c0*/  SHF.L.U32 R5, R9, 0x1f, RZ ;  /* 0x0000001f09057819 */ /* 0x000fe400000006ff */
[----:B------:R-:W-:Y:S01]  /*31d0*/  PLOP3.LUT P0, PT, PT, PT, UP3, 0x80, 0x8 ;  /* 0x000000000008781c */ /* 0x000fe20003f0f038 */
[----:B------:R-:W-:Y:S01]  /*31e0*/  VIADD R3, R0, 0xc0 ;  /* 0x000000c000037836 */ /* 0x000fe20000000000 */
[----:B-1----:R-:W1:Y:S02]  /*31f0*/  SYNCS.PHASECHK.TRANS64.TRYWAIT P1, [R0+URZ+0xb0], R5 ;  /* 0x0000b005000075a7 */ /* 0x002e6400080211ff */
[----:B-1-3--:R-:W-:Y:S09]  /*3200*/  @!P1 BRA `(.L_x_57) ;  /* 0x0000004400ec9947 */ /* 0x00aff20003800000 */
.L_x_132:
[----:B------:R-:W-:Y:S01]  /*3210*/  LEA R4, R10, UR5, 0x4 ;  /* 0x000000050a047c11 */ /* 0x000fe2000f8e20ff */
[----:B------:R-:W-:Y:S01]  /*3220*/  @UP3 ULEA UR6, UR14, UR5, 0x3 ;  /* 0x000000050e063291 */ /* 0x000fe2000f8e18ff */
[----:B------:R-:W-:Y:S01]  /*3230*/  PLOP3.LUT P2, PT, PT, PT, PT, 0x80, 0x8 ;  /* 0x000000000008781c */ /* 0x000fe20003f4f070 */
[----:B------:R-:W-:Y:S01]  /*3240*/  ULEA UR7, UR15, UR5, 0x3 ;  /* 0x000000050f077291 */ /* 0x000fe2000f8e18ff */
[----:B------:R-:W-:Y:S02]  /*3250*/  PRMT R3, RZ, 0x654, R3 ;  /* 0x00000654ff037816 */ /* 0x000fe40000000003 */
[----:B-1----:R-:W1:Y:S01]  /*3260*/  LDS.128 R4, [R4+0x140] ;  /* 0x0001400004047984 */ /* 0x002e620000000c00 */
[----:B------:R-:W-:Y:S02]  /*3270*/  @P0 SHF.L.U32 R2, R8, 0x1f, RZ ;  /* 0x0000001f08020819 */ /* 0x000fe400000006ff */
[----:B------:R-:W-:Y:S01]  /*3280*/  SHF.L.U32 R0, R11, 0x1f, RZ ;  /* 0x0000001f0b007819 */ /* 0x000fe200000006ff */
[----:B------:R-:W-:Y:S01]  /*3290*/  @!PT LDS RZ, [RZ] ;  /* 0x00000000fffff984 */ /* 0x000fe20000000800 */
[----:B------:R-:W-:Y:S01]  /*32a0*/  @!PT LDS RZ, [RZ] ;  /* 0x00000000fffff984 */ /* 0x000fe20000000800 */
[----:B------:R-:W-:Y:S01]  /*32b0*/  @!PT LDS RZ, [RZ] ;  /* 0x00000000fffff984 */ /* 0x000fe20000000800 */
[----:B------:R-:W-:Y:S01]  /*32c0*/  @!PT LDS RZ, [RZ] ;  /* 0x00000000fffff984 */ /* 0x000fe20000000800 */
[----:B------:R2:W-:Y:S06]  /*32d0*/  MEMBAR.ALL.CTA ;  /* 0x0000000000007992 */ /* 0x0005ec0000008000 */
[----:B--2---:R-:W2:Y:S02]  /*32e0*/  FENCE.VIEW.ASYNC.S ;  /* 0x00000000000073c6 */ /* 0x004ea40000000000 */
[----:B--2---:R2:W-:Y:S01]  /*32f0*/  SYNCS.ARRIVE.TRANS64.RED.A1T0 RZ, [R3+URZ], RZ ;  /* 0x000000ff03ff79a7 */ /* 0x0045e200081004ff */
[----:B------:R2:W3:Y:S01]  /*3300*/  @P0 SYNCS.PHASECHK.TRANS64.TRYWAIT P2, [UR6], R2 ;  /* 0x00000002ff0005a7 */ /* 0x0004e20008041106 */
[----:B------:R-:W-:Y:S01]  /*3310*/  ULEA.HI UR6, UR15, UR15, URZ, 0x1 ;  /* 0x0000000f0f067291 */ /* 0x000fe2000f8f08ff */
[----:B-1----:R-:W-:-:S03]  /*3320*/  LOP3.LUT P1, RZ, R6, 0x1, RZ, 0xc0, !PT ;  /* 0x0000000106ff7812 */ /* 0x002fc6000782c0ff */
[----:B------:R-:W-:Y:S02]  /*3330*/  USHF.L.U32 UR8, UR6, 0x6, URZ ;  /* 0x0000000606087899 */ /* 0x000fe400080006ff */
[----:B------:R-:W-:Y:S02]  /*3340*/  ULOP3.LUT UR6, UR6, 0xffe, URZ, 0xc0, !UPT ;  /* 0x00000ffe06067892 */ /* 0x000fe4000f8ec0ff */
[----:B------:R-:W-:Y:S02]  /*3350*/  ULOP3.LUT UR8, UR8, 0xffffff80, URZ, 0xc0, !UPT ;  /* 0xffffff8008087892 */ /* 0x000fe4000f8ec0ff */
[----:B------:R-:W-:Y:S02]  /*3360*/  UIADD3 UR6, UPT, UPT, -UR6, UR15, URZ ;  /* 0x0000000f06067290 */ /* 0x000fe4000fffe1ff */
[----:B------:R-:W-:Y:S01]  /*3370*/  UIADD3 UR8, UPT, UPT, UR16, UR8, URZ ;  /* 0x0000000810087290 */ /* 0x000fe2000fffe0ff */
[----:B------:R-:W1:Y:S03]  /*3380*/  SYNCS.PHASECHK.TRANS64.TRYWAIT P0, [UR7+0xf0], R0 ;  /* 0x0000f000ff0075a7 */ /* 0x000e660008001107 */
[----:B------:R-:W-:Y:S01]  /*3390*/  ULEA UR8, UR6, UR8, 0x14 ;  /* 0x0000000806087291 */ /* 0x000fe2000f8ea0ff */
[----:B-123--:R-:W-:Y:S11]  /*33a0*/  @!P0 BRA `(.L_x_58) ;  /* 0x0000004400988947 */ /* 0x00eff60003800000 */
.L_x_134:
[----:B------:R-:W-:Y:S01]  /*33b0*/  IADD3 R10, PT, PT, R10, 0x1, RZ ;  /* 0x000000010a0a7810 */ /* 0x000fe20007ffe0ff */
[----:B------:R-:W-:Y:S06]  /*33c0*/  BRA.U !UP3, `(.L_x_59) ;  /* 0x000000010bc07547 */ /* 0x000fec000b800000 */
[----:B------:R-:W-:Y:S01]  /*33d0*/  UPLOP3.LUT UP4, UPT, UPT, UPT, UPT, 0x40, 0x4 ;  /* 0x000000000004789c */ /* 0x000fe20003f8e870 */
[----:B------:R-:W-:Y:S01]  /*33e0*/  UMOV UR13, UR9 ;  /* 0x00000009000d7c82 */ /* 0x000fe20008000000 */
[----:B------:R-:W-:Y:S01]  /*33f0*/  UMOV UR12, UR4 ;  /* 0x00000004000c7c82 */ /* 0x000fe20008000000 */
[----:B------:R-:W-:-:S08]  /*3400*/  UMOV UR17, UR14 ;  /* 0x0000000e00117c82 */ /* 0x000fd00008000000 */
.L_x_62:
[----:B------:R-:W-:Y:S02]  /*3410*/  UIADD3 UR13, UPT, UPT, UR13, 0x1, URZ ;  /* 0x000000010d0d7890 */ /* 0x000fe4000fffe0ff */
[----:B--2---:R-:W-:Y:S02]  /*3420*/  ULEA UR6, UR17, UR5, 0x3 ;  /* 0x0000000511067291 */ /* 0x004fe4000f8e18ff */
[----:B------:R-:W-:Y:S01]  /*3430*/  UISETP.NE.AND UP0, UPT, UR13, URZ, UPT ;  /* 0x000000ff0d00728c */ /* 0x000fe2000bf05270 */
[----:B---3--:R-:W-:Y:S10]  /*3440*/  @P2 BRA `(.L_x_60) ;  /* 0x00000000000c2947 */ /* 0x008ff40003800000 */
[----:B-1----:R-:W-:Y:S04]  /*3450*/  SHF.L.U32 R3, R8, 0x1f, RZ ;  /* 0x0000001f08037819 */ /* 0x002fe800000006ff */
[----:B------:R-:W1:Y:S02]  /*3460*/  SYNCS.PHASECHK.TRANS64.TRYWAIT P0, [UR6], R3 ;  /* 0x00000003ff0075a7 */ /* 0x000e640008001106 */
[----:B-1----:R-:W-:Y:S05]  /*3470*/  @!P0 BRA `(.L_x_61) ;  /* 0x00000044007c8947 */ /* 0x002fea0003800000 */
.L_x_60:
[----:B------:R-:W-:Y:S01]  /*3480*/  UISETP.NE.AND UP1, UPT, UR12, 0x1, UPT ;  /* 0x000000010c00788c */ /* 0x000fe2000bf25270 */
[----:B------:R-:W-:Y:S01]  /*3490*/  PLOP3.LUT P2, PT, PT, PT, PT, 0x80, 0x8 ;  /* 0x000000000008781c */ /* 0x000fe20003f4f070 */
[----:B------:R-:W-:Y:S02]  /*34a0*/  UIADD3 UR14, UPT, UPT, UR17, 0x1, URZ ;  /* 0x00000001110e7890 */ /* 0x000fe4000fffe0ff */
[----:B------:R-:W-:Y:S02]  /*34b0*/  ULEA UR28, UR17, UR11, 0xa ;  /* 0x0000000b111c7291 */ /* 0x000fe4000f8e50ff */
[----:B------:R-:W-:Y:S01]  /*34c0*/  UISETP.NE.AND UP2, UPT, UR14, 0x8, UPT ;  /* 0x000000080e00788c */ /* 0x000fe2000bf45270 */
[----:B------:R-:W-:Y:S01]  /*34d0*/  PLOP3.LUT P0, PT, PT, PT, UP1, 0x80, 0x8 ;  /* 0x000000000008781c */ /* 0x000fe20003f0f018 */
[----:B------:R-:W-:Y:S02]  /*34e0*/  UIADD3 UR40, UPT, UPT, UR28, 0x2, URZ ;  /* 0x000000021c287890 */ /* 0x000fe4000fffe0ff */
[----:B------:R-:W-:Y:S02]  /*34f0*/  USEL UR27, URZ, 0x1, UP2 ;  /* 0x00000001ff1b7887 */ /* 0x000fe40009000000 */
[----:B------:R-:W-:Y:S02]  /*3500*/  USEL UR14, UR14, URZ, UP2 ;  /* 0x000000ff0e0e7287 */ /* 0x000fe40009000000 */
[----:B------:R-:W-:Y:S02]  /*3510*/  UIADD3 UR36, UPT, UPT, UR28, 0x4, URZ ;  /* 0x000000041c247890 */ /* 0x000fe4000fffe0ff */
[----:B------:R-:W-:Y:S01]  /*3520*/  @UP1 ULEA UR26, UR14, UR5, 0x3 ;  /* 0x000000050e1a1291 */ /* 0x000fe2000f8e18ff */
[----:B------:R-:W-:Y:S01]  /*3530*/  LOP3.LUT R8, R8, UR27, RZ, 0x3c, !PT ;  /* 0x0000001b08087c12 */ /* 0x000fe2000f8e3cff */
[----:B------:R-:W-:Y:S02]  /*3540*/  UIADD3 UR32, UPT, UPT, UR28, 0x6, URZ ;  /* 0x000000061c207890 */ /* 0x000fe4000fffe0ff */
[----:B------:R-:W-:Y:S01]  /*3550*/  UIADD3 UR6, UPT, UPT, UR6, 0x40, URZ ;  /* 0x0000004006067890 */ /* 0x000fe2000fffe0ff */
[----:B-1----:R-:W-:Y:S01]  /*3560*/  @P0 SHF.L.U32 R0, R8, 0x1f, RZ ;  /* 0x0000001f08000819 */ /* 0x002fe200000006ff */
[----:B------:R-:W-:Y:S01]  /*3570*/  UIADD3 UR12, UPT, UPT, UR12, -0x1, URZ ;  /* 0xffffffff0c0c7890 */ /* 0x000fe2000fffe0ff */
[----:B------:R-:W-:Y:S02]  /*3580*/  UMOV UR29, 0x40004040 ;  /* 0x40004040001d7882 */ /* 0x000fe40000000000 */
[----:B------:R2:W3:Y:S01]  /*3590*/  @P0 SYNCS.PHASECHK.TRANS64.TRYWAIT P2, [UR26], R0 ;  /* 0x00000000ff0005a7 */ /* 0x0004e2000804111a */
[----:B------:R-:W-:Y:S01]  /*35a0*/  ULEA UR26, UR17, UR10, 0x9 ;  /* 0x0000000a111a7291 */ /* 0x000fe2000f8e48ff */
[----:B------:R-:W-:Y:S01]  /*35b0*/  UMOV UR27, 0x40004040 ;  /* 0x40004040001b7882 */ /* 0x000fe20000000000 */
[----:B------:R-:W-:Y:S02]  /*35c0*/  UMOV UR41, 0x40004040 ;  /* 0x4000404000297882 */ /* 0x000fe40000000000 */
[----:B------:R-:W-:Y:S02]  /*35d0*/  UIADD3 UR38, UPT, UPT, UR26, 0x2, URZ ;  /* 0x000000021a267890 */ /* 0x000fe4000fffe0ff */
[----:B------:R-:W-:Y:S02]  /*35e0*/  UIADD3 UR34, UPT, UPT, UR26, 0x4, URZ ;  /* 0x000000041a227890 */ /* 0x000fe4000fffe0ff */
[----:B------:R-:W-:Y:S01]  /*35f0*/  UIADD3 UR30, UPT, UPT, UR26, 0x6, URZ ;  /* 0x000000061a1e7890 */ /* 0x000fe2000fffe0ff */
[----:B------:R2:W-:Y:S01]  /*3600*/  UTCQMMA gdesc[UR26], gdesc[UR28], tmem[UR8], tmem[UR24], idesc[UR25], UP4 ;  /* 0x00ff181c1a0075ea */ /* 0x0005e2000a000308 */
[----:B------:R-:W-:Y:S01]  /*3610*/  UPLOP3.LUT UP4, UPT, UPT, UPT, UPT, 0x80, 0x8 ;  /* 0x000000000008789c */ /* 0x000fe20003f8f070 */
[----:B------:R-:W-:Y:S01]  /*3620*/  UMOV UR39, 0x40004040 ;  /* 0x4000404000277882 */ /* 0x000fe20000000000 */
[----:B------:R-:W-:Y:S01]  /*3630*/  UMOV UR37, 0x40004040 ;  /* 0x4000404000257882 */ /* 0x000fe20000000000 */
[----:B------:R2:W-:Y:S01]  /*3640*/  UTCQMMA gdesc[UR38], gdesc[UR40], tmem[UR8], tmem[UR22], idesc[UR23], UPT ;  /* 0x00ff1628260075ea */ /* 0x0005e2000b800308 */
[----:B------:R-:W-:Y:S01]  /*3650*/  UMOV UR35, 0x40004040 ;  /* 0x4000404000237882 */ /* 0x000fe20000000000 */
[----:B------:R-:W-:Y:S01]  /*3660*/  UMOV UR33, 0x40004040 ;  /* 0x4000404000217882 */ /* 0x000fe20000000000 */
[----:B------:R-:W-:Y:S01]  /*3670*/  UMOV UR31, 0x40004040 ;  /* 0x40004040001f7882 */ /* 0x000fe20000000000 */
[----:B------:R2:W-:Y:S01]  /*3680*/  UTCQMMA gdesc[UR34], gdesc[UR36], tmem[UR8], tmem[UR20], idesc[UR21], UPT ;  /* 0x00ff1424220075ea */ /* 0x0005e2000b800308 */
[----:B------:R2:W-:Y:S01]  /*3690*/  UTCQMMA gdesc[UR30], gdesc[UR32], tmem[UR8], tmem[UR18], idesc[UR19], UPT ;  /* 0x00ff12201e0075ea */ /* 0x0005e2000b800308 */
[----:B------:R2:W-:Y:S01]  /*36a0*/  UTCBAR [UR6], URZ ;  /* 0x000000ff060073e9 */ /* 0x0005e200080000ff */
[----:B------:R-:W-:Y:S01]  /*36b0*/  UMOV UR17, UR14 ;  /* 0x0000000e00117c82 */ /* 0x000fe20008000000 */
[----:B------:R-:W-:Y:S05]  /*36c0*/  BRA.U UP0, `(.L_x_62) ;  /* 0xfffffffd00507547 */ /* 0x000fea000b83ffff */
.L_x_59:
[----:B------:R-:W-:Y:S01]  /*36d0*/  UIADD3 UR15, UPT, UPT, UR15, 0x1, URZ ;  /* 0x000000010f0f7890 */ /* 0x000fe2000fffe0ff */
[C---:B------:R-:W-:Y:S01]  /*36e0*/  ISETP.NE.AND P0, PT, R10.reuse, 0x2, PT ;  /* 0x000000020a00780c */ /* 0x040fe20003f05270 */
[----:B------:R-:W-:Y:S02]  /*36f0*/  UIADD3 UR7, UPT, UPT, UR7, 0xd0, URZ ;  /* 0x000000d007077890 */ /* 0x000fe4000fffe0ff */
[----:B------:R-:W-:Y:S01]  /*3700*/  UISETP.NE.AND UP0, UPT, UR15, 0x4, UPT ;  /* 0x000000040f00788c */ /* 0x000fe2000bf05270 */
[----:B-12---:R-:W-:Y:S02]  /*3710*/  SEL R0, RZ, 0x1, P0 ;  /* 0x00000001ff007807 */ /* 0x006fe40000000000 */
[----:B------:R-:W-:Y:S01]  /*3720*/  SEL R10, R10, RZ, P0 ;  /* 0x000000ff0a0a7207 */ /* 0x000fe20000000000 */
[----:B------:R-:W-:Y:S01]  /*3730*/  USEL UR6, URZ, 0x1, UP0 ;  /* 0x00000001ff067887 */ /* 0x000fe20008000000 */
[----:B------:R-:W-:Y:S01]  /*3740*/  LOP3.LUT R9, R9, R0, RZ, 0x3c, !PT ;  /* 0x0000000009097212 */ /* 0x000fe200078e3cff */
[----:B------:R-:W-:Y:S01]  /*3750*/  USEL UR15, UR15, URZ, UP0 ;  /* 0x000000ff0f0f7287 */ /* 0x000fe20008000000 */
[----:B------:R1:W-:Y:S03]  /*3760*/  UTCBAR [UR7], URZ ;  /* 0x000000ff070073e9 */ /* 0x0003e600080000ff */
[----:B------:R-:W-:Y:S01]  /*3770*/  LOP3.LUT R11, R11, UR6, RZ, 0x3c, !PT ;  /* 0x000000060b0b7c12 */ /* 0x000fe2000f8e3cff */
[----:B------:R-:W-:Y:S07]  /*3780*/  @P1 BRA `(.L_x_63) ;  /* 0xfffffff800881947 */ /* 0x000fee000383ffff */
[----:B------:R-:W2:Y:S01]  /*3790*/  S2UR UR4, SR_CgaCtaId ;  /* 0x00000000000479c3 */ /* 0x000ea20000008800 */
[----:B------:R-:W-:Y:S01]  /*37a0*/  ELECT P0, URZ, PT ;  /* 0x0000000000ff782f */ /* 0x000fe20003800000 */
[----:B------:R-:W-:Y:S01]  /*37b0*/  IMAD.MOV.U32 R0, RZ, RZ, 0x1 ;  /* 0x00000001ff007424 */ /* 0x000fe200078e00ff */
[----:B------:R-:W-:Y:S01]  /*37c0*/  UIADD3 UR5, UPT, UPT, UR5, 0xf0, URZ ;  /* 0x000000f005057890 */ /* 0x000fe2000fffe0ff */
[----:B------:R-:W-:Y:S01]  /*37d0*/  SHF.L.U32 R3, R11, 0x1f, RZ ;  /* 0x0000001f0b037819 */ /* 0x000fe200000006ff */
[----:B------:R-:W-:-:S03]  /*37e0*/  UMOV UR6, 0x40 ;  /* 0x0000004000067882 */ /* 0x000fc60000000000 */
[----:B------:R-:W-:Y:S01]  /*37f0*/  UVIRTCOUNT.DEALLOC.SMPOOL 0x80 ;  /* 0x000000800000784c */ /* 0x000fe20000000000 */
[----:B--2---:R-:W-:Y:S02]  /*3800*/  ULEA UR4, UR4, UR6, 0x18 ;  /* 0x0000000604047291 */ /* 0x004fe4000f8ec0ff */
[----:B------:R-:W-:-:S07]  /*3810*/  ULEA UR6, UR15, UR5, 0x3 ;  /* 0x000000050f067291 */ /* 0x000fce000f8e18ff */
[----:B------:R2:W-:Y:S02]  /*3820*/  @P0 STS.U8 [UR4+0x1c], R0 ;  /* 0x00001c00ff000988 */ /* 0x0005e40008000004 */
[----:B------:R-:W4:Y:S02]  /*3830*/  SYNCS.PHASECHK.TRANS64.TRYWAIT P0, [UR6], R3 ;  /* 0x00000003ff0075a7 */ /* 0x000f240008001106 */
[----:B--2-4-:R-:W-:Y:S05]  /*3840*/  @!P0 BRA `(.L_x_64) ;  /* 0x0000004000a08947 */ /* 0x014fea0003800000 */
.L_x_137:
[----:B-1----:R-:W-:-:S04]  /*3850*/  UIADD3 UR7, UPT, UPT, UR15, 0x1, URZ ;  /* 0x000000010f077890 */ /* 0x002fc8000fffe0ff */
[----:B------:R-:W-:-:S04]  /*3860*/  UISETP.NE.AND UP0, UPT, UR7, 0x4, UPT ;  /* 0x000000040700788c */ /* 0x000fc8000bf05270 */
[----:B------:R-:W-:Y:S02]  /*3870*/  USEL UR8, URZ, 0x1, UP0 ;  /* 0x00000001ff087887 */ /* 0x000fe40008000000 */
[----:B------:R-:W-:-:S04]  /*3880*/  USEL UR7, UR7, URZ, UP0 ;  /* 0x000000ff07077287 */ /* 0x000fc80008000000 */
[----:B------:R-:W-:Y:S01]  /*3890*/  ULEA UR6, UR7, UR5, 0x3 ;  /* 0x0000000507067291 */ /* 0x000fe2000f8e18ff */
[----:B------:R-:W-:-:S04]  /*38a0*/  LOP3.LUT R2, R11, UR8, RZ, 0x3c, !PT ;  /* 0x000000080b027c12 */ /* 0x000fc8000f8e3cff */
[----:B--2---:R-:W-:-:S04]  /*38b0*/  SHF.L.U32 R3, R2, 0x1f, RZ ;  /* 0x0000001f02037819 */ /* 0x004fc800000006ff */
[----:B------:R-:W1:Y:S02]  /*38c0*/  SYNCS.PHASECHK.TRANS64.TRYWAIT P0, [UR6], R3 ;  /* 0x00000003ff0075a7 */ /* 0x000e640008001106 */
[----:B-1----:R-:W-:Y:S05]  /*38d0*/  @!P0 BRA `(.L_x_65) ;  /* 0x0000004000948947 */ /* 0x002fea0003800000 */
.L_x_139:
        /* <DEDUP_REMOVED lines=9> */
.L_x_141:
[----:B------:R-:W-:-:S04]  /*3970*/  UIADD3 UR7, UPT, UPT, UR7, 0x1, URZ ;  /* 0x0000000107077890 */ /* 0x000fc8000fffe0ff */
[----:B------:R-:W-:-:S04]  /*3980*/  UISETP.NE.AND UP0, UPT, UR7, 0x4, UPT ;  /* 0x000000040700788c */ /* 0x000fc8000bf05270 */
[----:B------:R-:W-:Y:S02]  /*3990*/  USEL UR6, URZ, 0x1, UP0 ;  /* 0x00000001ff067887 */ /* 0x000fe40008000000 */
[----:B------:R-:W-:-:S04]  /*39a0*/  USEL UR7, UR7, URZ, UP0 ;  /* 0x000000ff07077287 */ /* 0x000fc80008000000 */
[----:B------:R-:W-:Y:S01]  /*39b0*/  ULEA UR7, UR7, UR5, 0x3 ;  /* 0x0000000507077291 */ /* 0x000fe2000f8e18ff */
[----:B-1----:R-:W-:-:S04]  /*39c0*/  LOP3.LUT R3, R2, UR6, RZ, 0x3c, !PT ;  /* 0x0000000602037c12 */ /* 0x002fc8000f8e3cff */
[----:B------:R-:W-:-:S04]  /*39d0*/  SHF.L.U32 R3, R3, 0x1f, RZ ;  /* 0x0000001f03037819 */ /* 0x000fc800000006ff */
[----:B------:R-:W1:Y:S02]  /*39e0*/  SYNCS.PHASECHK.TRANS64.TRYWAIT P0, [UR7], R3 ;  /* 0x00000003ff0075a7 */ /* 0x000e640008001107 */
[----:B-1----:R-:W-:Y:S05]  /*39f0*/  @!P0 BRA `(.L_x_67) ;  /* 0x00000040007c8947 */ /* 0x002fea0003800000 */
.L_x_143:
[----:B------:R-:W-:Y:S01]  /*3a00*/  NOP ;  /* 0x0000000000007918 */ /* 0x000fe20000000000 */
[----:B-1----:R-:W1:Y:S01]  /*3a10*/  LDS R0, [UR4+0x14] ;  /* 0x00001404ff007984 */ /* 0x002e620008000800 */
[----:B------:R-:W-:Y:S01]  /*3a20*/  ULOP3.LUT UR6, UR16, 0xffff, URZ, 0xc0, !UPT ;  /* 0x0000ffff10067892 */ /* 0x000fe2000f8ec0ff */
[----:B------:R-:W-:Y:S01]  /*3a30*/  UMOV UR8, 0xffff ;  /* 0x0000ffff00087882 */ /* 0x000fe20000000000 */
[----:B------:R-:W-:Y:S02]  /*3a40*/  UMOV UR5, 0x1 ;  /* 0x0000000100057882 */ /* 0x000fe40000000000 */
[----:B------:R-:W-:-:S04]  /*3a50*/  USHF.R.U32.HI UR6, URZ, 0x5, UR6 ;  /* 0x00000005ff067899 */ /* 0x000fc80008011606 */
[----:B------:R-:W-:Y:S02]  /*3a60*/  USHF.L.U32 UR8, UR8, UR6, URZ ;  /* 0x0000000608087299 */ /* 0x000fe400080006ff */
[----:B------:R-:W-:-:S04]  /*3a70*/  USHF.L.U32 UR5, UR5, UR6, URZ ;  /* 0x0000000605057299 */ /* 0x000fc800080006ff */
[----:B-1----:R-:W-:-:S04]  /*3a80*/  LOP3.LUT R0, R0, UR8, RZ, 0xc0, !PT ;  /* 0x0000000800007c12 */ /* 0x002fc8000f8ec0ff */
[----:B------:R-:W-:-:S13]  /*3a90*/  ISETP.NE.AND P0, PT, R0, UR8, PT ;  /* 0x0000000800007c0c */ /* 0x000fda000bf05270 */
[----:B------:R-:W-:Y:S05]  /*3aa0*/  @P0 BRA `(.L_x_68) ;  /* 0x0000000000580947 */ /* 0x000fea0003800000 */
[----:B------:R-:W1:Y:S02]  /*3ab0*/  LDS R0, [UR4+0x18] ;  /* 0x00001804ff007984 */ /* 0x000e640008000800 */
[----:B-1----:R-:W-:-:S04]  /*3ac0*/  LOP3.LUT R0, R0, UR5, RZ, 0xc0, !PT ;  /* 0x0000000500007c12 */ /* 0x002fc8000f8ec0ff */
[----:B------:R-:W-:-:S13]  /*3ad0*/  ISETP.NE.AND P0, PT, R0, UR5, PT ;  /* 0x0000000500007c0c */ /* 0x000fda000bf05270 */
[----:B------:R-:W-:Y:S05]  /*3ae0*/  @P0 BRA `(.L_x_69) ;  /* 0x00000000003c0947 */ /* 0x000fea0003800000 */
[----:B------:R-:W1:Y:S01]  /*3af0*/  S2R R2, SR_LANEID ;  /* 0x0000000000027919 */ /* 0x000e620000000000 */
[----:B------:R-:W-:Y:S01]  /*3b00*/  ULOP3.LUT UR8, URZ, UR8, URZ, 0x33, !UPT ;  /* 0x00000008ff087292 */ /* 0x000fe2000f8e33ff */
[----:B------:R-:W-:Y:S01]  /*3b10*/  LOP3.LUT R4, RZ, UR5, RZ, 0x33, !PT ;  /* 0x00000005ff047c12 */ /* 0x000fe2000f8e33ff */
[----:B------:R-:W-:Y:S02]  /*3b20*/  VOTEU.ANY UR7, UPT, PT ;  /* 0x0000000000077886 */ /* 0x000fe400038e0100 */
[----:B------:R-:W-:Y:S01]  /*3b30*/  UFLO.U32 UR7, UR7 ;  /* 0x00000007000772bd */ /* 0x000fe200080e0000 */
[----:B------:R-:W2:Y:S01]  /*3b40*/  REDUX UR5, R4 ;  /* 0x00000000040573c4 */ /* 0x000ea20000000000 */
[----:B------:R-:W-:-:S06]  /*3b50*/  IMAD.U32 R0, RZ, RZ, UR8 ;  /* 0x00000008ff007e24 */ /* 0x000fcc000f8e00ff */
[----:B------:R4:W-:Y:S01]  /*3b60*/  UTCATOMSWS.AND URZ, UR8 ;  /* 0x0000000800ff79e3 */ /* 0x0009e20008000000 */
[----:B------:R-:W3:Y:S01]  /*3b70*/  REDUX UR6, R0 ;  /* 0x00000000000673c4 */ /* 0x000ee20000000000 */
[----:B-1----:R-:W-:Y:S01]  /*3b80*/  ISETP.EQ.U32.AND P0, PT, R2, UR7, PT ;  /* 0x0000000702007c0c */ /* 0x002fe2000bf02070 */
[----:B--2---:R-:W-:Y:S01]  /*3b90*/  IMAD.U32 R2, RZ, RZ, UR5 ;  /* 0x00000005ff027e24 */ /* 0x004fe2000f8e00ff */
[----:B---3--:R-:W-:-:S11]  /*3ba0*/  MOV R3, UR6 ;  /* 0x0000000600037c02 */ /* 0x008fd60008000f00 */
[----:B------:R4:W-:Y:S04]  /*3bb0*/  @P0 ATOMS.AND RZ, [UR4+0x14], R3 ;  /* 0x00001403ffff098c */ /* 0x0009e8000a800004 */
[----:B------:R4:W-:Y:S01]  /*3bc0*/  @P0 ATOMS.AND RZ, [UR4+0x18], R2 ;  /* 0x00001802ffff098c */ /* 0x0009e2000a800004 */
[----:B------:R-:W-:Y:S05]  /*3bd0*/  BRA `(.L_x_70) ;  /* 0x0000000000147947 */ /* 0x000fea0003800000 */
.L_x_69:
[----:B------:R-:W-:Y:S02]  /*3be0*/  MOV R2, 0x3c00 ;  /* 0x00003c0000027802 */ /* 0x000fe40000000f00 */
[----:B---3-5:R-:W-:Y:S05]  /*3bf0*/  CALL.REL.NOINC `($__internal_0_$__cuda_sm10x_tcgen05_guardrail_trap_col_being_dealloced_not_returned_by_alloc) ;  /* 0x0000004000d87944 */ /* 0x028fea0003c00000 */
[----:B------:R-:W-:Y:S05]  /*3c00*/  BRA `(.L_x_70) ;  /* 0x0000000000087947 */ /* 0x000fea0003800000 */
.L_x_68:
[----:B------:R-:W-:Y:S02]  /*3c10*/  MOV R2, 0x3c30 ;  /* 0x00003c3000027802 */ /* 0x000fe40000000f00 */
[----:B---3-5:R-:W-:Y:S05]  /*3c20*/  CALL.REL.NOINC `($__internal_2_$__cuda_sm10x_tcgen05_guardrail_trap_unallocated_columns_being_dealloced) ;  /* 0x0000004000e47944 */ /* 0x028fea0003c00000 */
.L_x_70:
[----:B------:R-:W-:Y:S01]  /*3c30*/  NOP ;  /* 0x0000000000007918 */ /* 0x000fe20000000000 */
[----:B----4-:R-:W-:Y:S05]  /*3c40*/  EXIT ;  /* 0x000000000000794d */ /* 0x010fea0003800000 */
.L_x_52:
[----:B------:R-:W-:-:S09]  /*3c50*/  UISETP.NE.OR UP2, UPT, UR8, 0x3, !UP2 ;  /* 0x000000030800788c */ /* 0x000fd2000d745670 */
[----:B------:R-:W-:Y:S05]  /*3c60*/  BRA.U UP2, `(.L_x_71) ;  /* 0x0000000d02407547 */ /* 0x000fea000b800000 */
[----:B------:R-:W1:Y:S01]  /*3c70*/  LDC R0, c[0x0][0xb30] ;  /* 0x0002cc00ff007b82 */ /* 0x000e620000000800 */
[----:B------:R-:W2:Y:S01]  /*3c80*/  LDCU.64 UR8, c[0x0][0x888] ;  /* 0x00011100ff0877ac */ /* 0x000ea20008000a00 */
[----:B------:R-:W-:Y:S02]  /*3c90*/  HFMA2 R29, -RZ, RZ, 0, 0 ;  /* 0x00000000ff1d7431 */ /* 0x000fe400000001ff */
[----:B------:R-:W-:Y:S01]  /*3ca0*/  IMAD.MOV.U32 R31, RZ, RZ, 0x1 ;  /* 0x00000001ff1f7424 */ /* 0x000fe200078e00ff */
[----:B------:R-:W-:Y:S01]  /*3cb0*/  MOV R23, 0x1000 ;  /* 0x0000100000177802 */ /* 0x000fe20000000f00 */
[----:B------:R-:W4:Y:S01]  /*3cc0*/  LDCU.64 UR4, c[0x0][0x890] ;  /* 0x00011200ff0477ac */ /* 0x000f220008000a00 */
[----:B------:R-:W-:Y:S01]  /*3cd0*/  IMAD.MOV.U32 R30, RZ, RZ, RZ ;  /* 0x000000ffff1e7224 */ /* 0x000fe200078e00ff */
[----:B------:R-:W3:Y:S01]  /*3ce0*/  LDC R19, c[0x0][0x370] ;  /* 0x0000dc00ff137b82 */ /* 0x000ee20000000800 */
[----:B------:R-:W-:Y:S01]  /*3cf0*/  UMOV UR7, 0x400 ;  /* 0x0000040000077882 */ /* 0x000fe20000000000 */
[----:B------:R-:W-:-:S02]  /*3d00*/  UPLOP3.LUT UP1, UPT, UPT, UPT, UPT, 0x40, 0x4 ;  /* 0x000000000004789c */ /* 0x000fc40003f2e870 */
[----:B------:R-:W-:-:S04]  /*3d10*/  ULEA UR7, UR37, UR7, 0x18 ;  /* 0x0000000725077291 */ /* 0x000fc8000f8ec0ff */
[----:B------:R-:W3:Y:S01]  /*3d20*/  LDC R2, c[0x0][0xb0c] ;  /* 0x0002c300ff027b82 */ /* 0x000ee20000000800 */
[----:B------:R-:W-:Y:S02]  /*3d30*/  UIADD3 UR13, UPT, UPT, UR7, 0x88, URZ ;  /* 0x00000088070d7890 */ /* 0x000fe4000fffe0ff */
[----:B--2---:R-:W-:Y:S02]  /*3d40*/  UISETP.NE.U32.AND UP2, UPT, UR8, URZ, UPT ;  /* 0x000000ff0800728c */ /* 0x004fe4000bf45070 */
[----:B------:R-:W-:Y:S02]  /*3d50*/  UIADD3 UR17, UPT, UPT, UR7, 0x80, URZ ;  /* 0x0000008007117890 */ /* 0x000fe4000fffe0ff */
[----:B----4-:R-:W-:Y:S01]  /*3d60*/  UISETP.NE.U32.AND UP3, UPT, UR4, URZ, UPT ;  /* 0x000000ff0400728c */ /* 0x010fe2000bf65070 */
[----:B------:R-:W2:Y:S01]  /*3d70*/  LDC R18, c[0x0][0xb20] ;  /* 0x0002c800ff127b82 */ /* 0x000ea20000000800 */
[----:B-1----:R-:W-:Y:S01]  /*3d80*/  ISETP.NE.AND P1, PT, R0, 0x1, PT ;  /* 0x000000010000780c */ /* 0x002fe20003f25270 */
[----:B------:R-:W-:-:S02]  /*3d90*/  UISETP.NE.AND.EX UP2, UPT, UR9, URZ, UPT, UP2 ;  /* 0x000000ff0900728c */ /* 0x000fc4000bf45320 */
[----:B------:R-:W-:Y:S02]  /*3da0*/  UPRMT UR13, UR37, 0x654, UR13 ;  /* 0x00000654250d7896 */ /* 0x000fe4000800000d */
[----:B------:R-:W-:Y:S02]  /*3db0*/  UISETP.NE.AND.EX UP3, UPT, UR5, URZ, UPT, UP3 ;  /* 0x000000ff0500728c */ /* 0x000fe4000bf65330 */
[----:B------:R-:W1:Y:S08]  /*3dc0*/  LDC.64 R32, c[0x0][0x348] ;  /* 0x0000d200ff207b82 */ /* 0x000e700000000a00 */
[----:B------:R-:W4:Y:S08]  /*3dd0*/  LDC.64 R16, c[0x0][0xb10] ;  /* 0x0002c400ff107b82 */ /* 0x000f300000000a00 */
[----:B------:R-:W1:Y:S08]  /*3de0*/  LDC.64 R6, c[0x0][0xb18] ;  /* 0x0002c600ff067b82 */ /* 0x000e700000000a00 */
[----:B------:R-:W1:Y:S08]  /*3df0*/  LDC.64 R4, c[0x0][0xb28] ;  /* 0x0002ca00ff047b82 */ /* 0x000e700000000a00 */
[----:B--23--:R-:W1:Y:S02]  /*3e00*/  LDC R22, c[0x0][0x374] ;  /* 0x0000dd00ff167b82 */ /* 0x00ce640000000800 */
.L_x_80:
[C---:B------:R-:W-:Y:S02]  /*3e10*/  LEA R0, R30.reuse, UR7, 0x3 ;  /* 0x000000071e007c11 */ /* 0x040fe4000f8e18ff */
[----:B------:R-:W-:Y:S02]  /*3e20*/  SHF.L.U32 R3, R29, 0x1f, RZ ;  /* 0x0000001f1d037819 */ /* 0x000fe400000006ff */
[----:B------:R-:W-:Y:S02]  /*3e30*/  LEA R24, R30, UR7, 0x4 ;  /* 0x000000071e187c11 */ /* 0x000fe4000f8e20ff */
[----:B--2---:R-:W2:Y:S02]  /*3e40*/  SYNCS.PHASECHK.TRANS64.TRYWAIT P0, [R0+URZ+0xb0], R3 ;  /* 0x0000b003000075a7 */ /* 0x004ea400080011ff */
[----:B--2---:R-:W-:Y:S05]  /*3e50*/  @!P0 BRA `(.L_x_72) ;  /* 0x0000003c007c8947 */ /* 0x004fea0003800000 */
.L_x_144:
[----:B------:R-:W-:Y:S01]  /*3e60*/  ISETP.GE.AND P0, PT, R40, 0x1, PT ;  /* 0x000000012800780c */ /* 0x000fe20003f06270 */
[----:B------:R-:W3:Y:S01]  /*3e70*/  LDS.128 R24, [R24+0x140] ;  /* 0x0001400018187984 */ /* 0x000ee20000000c00 */
[----:B--2---:R-:W-:Y:S01]  /*3e80*/  VIADD R0, R0, 0xc0 ;  /* 0x000000c000007836 */ /* 0x004fe20000000000 */
[----:B------:R-:W-:Y:S01]  /*3e90*/  @!PT LDS RZ, [RZ] ;  /* 0x00000000fffff984 */ /* 0x000fe20000000800 */
[----:B------:R-:W-:Y:S01]  /*3ea0*/  @!PT LDS RZ, [RZ] ;  /* 0x00000000fffff984 */ /* 0x000fe20000000800 */
[----:B------:R-:W-:Y:S01]  /*3eb0*/  @!PT LDS RZ, [RZ] ;  /* 0x00000000fffff984 */ /* 0x000fe20000000800 */
[----:B------:R-:W-:Y:S01]  /*3ec0*/  @!PT LDS RZ, [RZ] ;  /* 0x00000000fffff984 */ /* 0x000fe20000000800 */
[----:B------:R2:W-:Y:S06]  /*3ed0*/  MEMBAR.ALL.CTA ;  /* 0x0000000000007992 */ /* 0x0005ec0000008000 */
[----:B--2---:R-:W2:Y:S01]  /*3ee0*/  FENCE.VIEW.ASYNC.S ;  /* 0x00000000000073c6 */ /* 0x004ea20000000000 */
[----:B------:R-:W-:Y:S04]  /*3ef0*/  PRMT R0, RZ, 0x654, R0 ;  /* 0x00000654ff007816 */ /* 0x000fe80000000000 */
[----:B--2---:R2:W-:Y:S01]  /*3f00*/  SYNCS.ARRIVE.TRANS64.RED.A1T0 RZ, [R0+URZ], RZ ;  /* 0x000000ff00ff79a7 */ /* 0x0045e200081004ff */
[----:B---3--:R-:W-:Y:S11]  /*3f10*/  LOP3.LUT P3, RZ, R26, 0x1, RZ, 0xc0, !PT ;  /* 0x000000011aff7812 */ /* 0x008ff6000786c0ff */
[----:B------:R-:W-:Y:S02]  /*3f20*/  @!UPT UIADD3 URZ, UPT, UPT, URZ, URZ, URZ ;  /* 0x000000fffffff290 */ /* 0x000fe4000fffe0ff */
[----:B------:R-:W-:Y:S02]  /*3f30*/  @P3 MOV R13, R24 ;  /* 0x00000018000d3202 */ /* 0x000fe40000000f00 */
[----:B------:R-:W-:Y:S01]  /*3f40*/  @P3 LOP3.LUT R8, R25, 0xffff, RZ, 0xc0, !PT ;  /* 0x0000ffff19083812 */ /* 0x000fe200078ec0ff */
[----:B--2---:R-:W-:Y:S06]  /*3f50*/  @!P0 BRA `(.L_x_73) ;  /* 0x0000000000a48947 */ /* 0x004fec0003800000 */
[----:B-1----:R-:W-:Y:S01]  /*3f60*/  IMAD.HI.U32 R35, R22, R7, RZ ;  /* 0x0000000716237227 */ /* 0x002fe200078e00ff */
[----:B------:R-:W-:Y:S02]  /*3f70*/  ISETP.NE.AND P0, PT, R6, 0x1, PT ;  /* 0x000000010600780c */ /* 0x000fe40003f05270 */
[----:B------:R-:W-:Y:S01]  /*3f80*/  ISETP.NE.AND P2, PT, R40, 0x1, PT ;  /* 0x000000012800780c */ /* 0x000fe20003f45270 */
[----:B----4-:R-:W-:Y:S01]  /*3f90*/  IMAD.HI.U32 R34, R19, R16, RZ ;  /* 0x0000001013227227 */ /* 0x010fe200078e00ff */
[----:B------:R-:W-:Y:S02]  /*3fa0*/  SHF.R.U32.HI R35, RZ, R18, R35 ;  /* 0x00000012ff237219 */ /* 0x000fe40000011623 */
[----:B------:R-:W-:Y:S01]  /*3fb0*/  ISETP.NE.AND P4, PT, R2, 0x1, PT ;  /* 0x000000010200780c */ /* 0x000fe20003f85270 */
[----:B------:R-:W-:Y:S01]  /*3fc0*/  IMAD.HI.U32 R36, R13, R16, RZ ;  /* 0x000000100d247227 */ /* 0x000fe200078e00ff */
[----:B------:R-:W-:Y:S02]  /*3fd0*/  SHF.R.U32.HI R34, RZ, R17, R34 ;  /* 0x00000011ff227219 */ /* 0x000fe40000011622 */
[----:B------:R-:W-:Y:S01]  /*3fe0*/  SEL R3, R22, R35, !P0 ;  /* 0x0000002316037207 */ /* 0x000fe20004000000 */
[C---:B------:R-:W-:Y:S01]  /*3ff0*/  IMAD.HI.U32 R35, R8.reuse, R7, RZ ;  /* 0x0000000708237227 */ /* 0x040fe200078e00ff */
[----:B------:R-:W-:Y:S02]  /*4000*/  SEL R11, R19, R34, !P4 ;  /* 0x00000022130b7207 */ /* 0x000fe40006000000 */
[----:B------:R-:W-:Y:S01]  /*4010*/  SHF.R.U32.HI R36, RZ, R17, R36 ;  /* 0x00000011ff247219 */ /* 0x000fe20000011624 */
[----:B------:R-:W-:Y:S01]  /*4020*/  IMAD.HI.U32 R38, R3, R4, RZ ;  /* 0x0000000403267227 */ /* 0x000fe200078e00ff */
[----:B------:R-:W-:Y:S03]  /*4030*/  SHF.R.U32.HI R35, RZ, R18, R35 ;  /* 0x00000012ff237219 */ /* 0x000fe60000011623 */
[----:B------:R-:W-:Y:S01]  /*4040*/  IMAD.HI.U32 R34, R11, R4, RZ ;  /* 0x000000040b227227 */ /* 0x000fe200078e00ff */
[----:B------:R-:W-:Y:S02]  /*4050*/  @P2 SHF.R.U32.HI R3, RZ, R5, R38 ;  /* 0x00000005ff032219 */ /* 0x000fe40000011626 */
[----:B------:R-:W-:Y:S02]  /*4060*/  SEL R9, R8, R35, !P0 ;  /* 0x0000002308097207 */ /* 0x000fe40004000000 */
[----:B------:R-:W-:Y:S01]  /*4070*/  @P2 SHF.R.U32.HI R11, RZ, R5, R34 ;  /* 0x00000005ff0b2219 */ /* 0x000fe20000011622 */
[C---:B------:R-:W-:Y:S01]  /*4080*/  IMAD R10, R40.reuse, R3, RZ ;  /* 0x00000003280a7224 */ /* 0x040fe200078e02ff */
[----:B------:R-:W-:Y:S01]  /*4090*/  SEL R3, R13, R36, !P4 ;  /* 0x000000240d037207 */ /* 0x000fe20006000000 */
[C---:B------:R-:W-:Y:S03]  /*40a0*/  IMAD.HI.U32 R14, R9.reuse, R4, RZ ;  /* 0x00000004090e7227 */ /* 0x040fe600078e00ff */
[----:B------:R-:W-:Y:S01]  /*40b0*/  ISETP.GE.AND P0, PT, R9, R10, PT ;  /* 0x0000000a0900720c */ /* 0x000fe20003f06270 */
[C---:B------:R-:W-:Y:S01]  /*40c0*/  IMAD R12, R40.reuse, R11, RZ ;  /* 0x0000000b280c7224 */ /* 0x040fe200078e02ff */
[-C--:B------:R-:W-:Y:S04]  /*40d0*/  SHF.R.U32.HI R14, RZ, R5.reuse, R14 ;  /* 0x00000005ff0e7219 */ /* 0x080fe8000001160e */
[----:B------:R-:W-:Y:S02]  /*40e0*/  ISETP.GE.OR P0, PT, R3, R12, P0 ;  /* 0x0000000c0300720c */ /* 0x000fe40000706670 */
[----:B------:R-:W-:Y:S05]  /*40f0*/  SEL R15, R9, R14, !P2 ;  /* 0x0000000e090f7207 */ /* 0x000fea0005000000 */
[----:B------:R-:W-:Y:S04]  /*4100*/  IMAD.MOV R14, RZ, RZ, -R15 ;  /* 0x000000ffff0e7224 */ /* 0x000fe800078e0a0f */
[----:B------:R-:W-:Y:S02]  /*4110*/  IMAD R14, R40, R14, R9 ;  /* 0x0000000e280e7224 */ /* 0x000fe400078e0209 */
[C---:B------:R-:W-:Y:S05]  /*4120*/  @!P0 IMAD.HI.U32 R10, R3.reuse, R4, RZ ;  /* 0x00000004030a8227 */ /* 0x040fea00078e00ff */
[----:B------:R-:W-:Y:S04]  /*4130*/  @!P0 SHF.R.U32.HI R10, RZ, R5, R10 ;  /* 0x00000005ff0a8219 */ /* 0x000fe8000001160a */
[----:B------:R-:W-:Y:S01]  /*4140*/  @!P0 SEL R0, R3, R10, !P2 ;  /* 0x0000000a03008207 */ /* 0x000fe20005000000 */
[----:B------:R-:W-:Y:S03]  /*4150*/  IMAD.MOV R10, RZ, RZ, -R3 ;  /* 0x000000ffff0a7224 */ /* 0x000fe600078e0a03 */
[----:B------:R-:W-:Y:S01]  /*4160*/  @!P0 IADD3 R15, PT, PT, R15, -R0, RZ ;  /* 0x800000000f0f8210 */ /* 0x000fe20007ffe0ff */
[----:B------:R-:W-:Y:S01]  /*4170*/  @!P0 IMAD R0, R11, R14, R0 ;  /* 0x0000000e0b008224 */ /* 0x000fe200078e0200 */
[----:B------:R-:W-:Y:S01]  /*4180*/  IADD3 R11, PT, PT, -R9, RZ, RZ ;  /* 0x000000ff090b7210 */ /* 0x000fe20007ffe1ff */
[----:B------:R-:W-:Y:S02]  /*4190*/  IMAD R13, R2, R10, R13 ;  /* 0x0000000a020d7224 */ /* 0x000fe400078e020d */
[----:B------:R-:W-:Y:S02]  /*41a0*/  @!P0 IMAD R9, R15, R40, R3 ;  /* 0x000000280f098224 */ /* 0x000fe400078e0203 */
[----:B------:R-:W-:Y:S02]  /*41b0*/  @!P0 IMAD.MOV.U32 R3, RZ, RZ, R0 ;  /* 0x000000ffff038224 */ /* 0x000fe400078e0000 */
[----:B------:R-:W-:Y:S02]  /*41c0*/  IMAD R8, R6, R11, R8 ;  /* 0x0000000b06087224 */ /* 0x000fe400078e0208 */
[----:B------:R-:W-:Y:S02]  /*41d0*/  IMAD R13, R3, R2, R13 ;  /* 0x00000002030d7224 */ /* 0x000fe400078e020d */
[----:B------:R-:W-:Y:S02]  /*41e0*/  IMAD R8, R9, R6, R8 ;  /* 0x0000000609087224 */ /* 0x000fe400078e0208 */
.L_x_73:
[----:B------:R-:W-:Y:S05]  /*41f0*/  BRA.U UP1, `(.L_x_74) ;  /* 0x0000000101107547 */ /* 0x000fea000b800000 */
[----:B------:R-:W-:Y:S04]  /*4200*/  MOV R0, UR6 ;  /* 0x0000000600007c02 */ /* 0x000fe80008000f00 */
[----:B------:R-:W-:Y:S04]  /*4210*/  SHF.L.U32 R3, R0, 0x1f, RZ ;  /* 0x0000001f00037819 */ /* 0x000fe800000006ff */
[----:B------:R-:W2:Y:S02]  /*4220*/  SYNCS.PHASECHK.TRANS64.TRYWAIT P0, [UR7+0xa8], R3 ;  /* 0x0000a803ff0075a7 */ /* 0x000ea40008001107 */
[----:B--2---:R-:W-:Y:S05]  /*4230*/  @!P0 BRA `(.L_x_75) ;  /* 0x0000003800988947 */ /* 0x004fea0003800000 */
.L_x_74:
[----:B------:R-:W-:Y:S02]  /*4240*/  R2UR UR19, R21 ;  /* 0x00000000151372ca */ /* 0x000fe400000e0000 */
[----:B------:R-:W-:Y:S02]  /*4250*/  R2UR UR18, R20 ;  /* 0x00000000141272ca */ /* 0x000fe400000e0000 */
[----:B------:R-:W-:Y:S02]  /*4260*/  ISETP.NE.U32.AND P2, PT, RZ, UR4, PT ;  /* 0x00000004ff007c0c */ /* 0x000fe4000bf45070 */
[----:B------:R-:W-:Y:S02]  /*4270*/  SHF.L.U32 R12, R31, 0x1f, RZ ;  /* 0x0000001f1f0c7819 */ /* 0x000fe400000006ff */
[----:B------:R-:W-:Y:S05]  /*4280*/  ISETP.NE.AND.EX P2, PT, RZ, UR5, PT, P2 ;  /* 0x00000005ff007c0c */ /* 0x000fea000bf45320 */
[----:B------:R-:W-:Y:S02]  /*4290*/  USHF.L.U32 UR19, UR19, 0x6, URZ ;  /* 0x0000000613137899 */ /* 0x000fe400080006ff */
[----:B------:R-:W-:Y:S01]  /*42a0*/  USHF.L.U32 UR18, UR18, 0x7, URZ ;  /* 0x0000000712127899 */ /* 0x000fe200080006ff */
[----:B------:R-:W-:Y:S11]  /*42b0*/  BRA.U !UP3, `(.L_x_76) ;  /* 0x000000010b347547 */ /* 0x000ff6000b800000 */
[----:B------:R-:W-:Y:S01]  /*42c0*/  UPLOP3.LUT UP0, UPT, UPT, UPT, UP2, 0x80, 0x8 ;  /* 0x000000000008789c */ /* 0x000fe20003f0f020 */
[----:B--2---:R-:W-:Y:S02]  /*42d0*/  HFMA2 R0, -RZ, RZ, 0, 5.9604644775390625e-08 ;  /* 0x00000001ff007431 */ /* 0x004fe400000001ff */
[----:B------:R-:W-:Y:S03]  /*42e0*/  IMAD.MOV.U32 R95, RZ, RZ, 0x1 ;  /* 0x00000001ff5f7424 */ /* 0x000fe600078e00ff */
[----:B------:R-:W-:Y:S05]  /*42f0*/  PLOP3.LUT P0, PT, PT, PT, UP0, 0x80, 0x8 ;  /* 0x000000000008781c */ /* 0x000fea0003f0f008 */
[----:B------:R-:W2:Y:S01]  /*4300*/  @UP0 LDCU.64 UR10, c[0x0][0x888] ;  /* 0x00011100ff0a07ac */ /* 0x000ea20008000a00 */
[----:B------:R-:W-:Y:S07]  /*4310*/  @UP0 UIMAD UR8, UR36, UR4, URZ ;  /* 0x00000004240802a4 */ /* 0x000fee000f8e02ff */
[----:B------:R-:W-:Y:S01]  /*4320*/  @!P0 PRMT R95, R0, 0x7610, R95 ;  /* 0x00007610005f8816 */ /* 0x000fe2000000005f */
[----:B--2---:R-:W-:Y:S03]  /*4330*/  @UP0 UIMAD.WIDE UR10, UR8, 0x4, UR10 ;  /* 0x00000004080a08a5 */ /* 0x004fe6000f8e020a */
[----:B------:R-:W2:Y:S03]  /*4340*/  @!UP0 LDCU UR8, c[0x0][0x880] ;  /* 0x00011000ff0887ac */ /* 0x000ea60008000800 */
[----:B------:R-:W-:Y:S01]  /*4350*/  IMAD.U32 R10, RZ, RZ, UR10 ;  /* 0x0000000aff0a7e24 */ /* 0x000fe2000f8e00ff */
[----:B------:R-:W-:Y:S05]  /*4360*/  MOV R11, UR11 ;  /* 0x0000000b000b7c02 */ /* 0x000fea0008000f00 */
[----:B-----5:R3:W5:Y:S02]  /*4370*/  @P0 LDG.E R49, desc[UR46][R10.64] ;  /* 0x0000002e0a310981 */ /* 0x020764000c1e1900 */
[----:B--23--:R-:W-:Y:S07]  /*4380*/  @!P0 IMAD.U32 R49, RZ, RZ, UR8 ;  /* 0x00000008ff318e24 */ /* 0x00cfee000f8e00ff */
.L_x_76:
[----:B-----5:R-:W-:Y:S01]  /*4390*/  @!P2 FSETP.EQ.AND P0, PT, R49, RZ, PT ;  /* 0x000000ff3100a20b */ /* 0x020fe20003f02000 */
[----:B------:R-:W-:Y:S01]  /*43a0*/  @!UPT UIADD3 URZ, UPT, UPT, URZ, URZ, URZ ;  /* 0x000000fffffff290 */ /* 0x000fe2000fffe0ff */
[----:B------:R-:W-:Y:S11]  /*43b0*/  @!P2 BRA `(.L_x_77) ;  /* 0x000000000014a947 */ /* 0x000ff60003800000 */
[----:B------:R-:W-:Y:S02]  /*43c0*/  LOP3.LUT P2, RZ, R95, 0xff, RZ, 0xc0, !PT ;  /* 0x000000ff5fff7812 */ /* 0x000fe4000784c0ff */
[----:B------:R-:W-:Y:S04]  /*43d0*/  PLOP3.LUT P0, PT, PT, PT, UP0, 0x80, 0x8 ;  /* 0x000000000008781c */ /* 0x000fe80003f0f008 */
[----:B------:R-:W-:Y:S07]  /*43e0*/  PLOP3.LUT P0, PT, P0, PT, PT, 0x8, 0x80 ;  /* 0x000000000080781c */ /* 0x000fee000070e170 */
[----:B------:R-:W-:Y:S11]  /*43f0*/  @P2 FSETP.EQ.AND P0, PT, R49, RZ, PT ;  /* 0x000000ff3100220b */ /* 0x000ff60003f02000 */
[----:B------:R-:W-:Y:S02]  /*4400*/  @!UPT UIADD3 URZ, UPT, UPT, URZ, URZ, URZ ;  /* 0x000000fffffff290 */ /* 0x000fe4000fffe0ff */
.L_x_77:
[----:B------:R-:W3:Y:S01]  /*4410*/  SYNCS.PHASECHK.TRANS64.TRYWAIT P2, [UR7+0x90], R12 ;  /* 0x0000900cff0075a7 */ /* 0x000ee20008041107 */
[----:B------:R-:W-:Y:S04]  /*4420*/  ELECT P4, URZ, PT ;  /* 0x0000000000ff782f */ /* 0x000fe80003880000 */
[----:B------:R-:W-:Y:S11]  /*4430*/  PLOP3.LUT P4, PT, P0, P4, PT, 0xf2, 0x2f ;  /* 0x00000000002f781c */ /* 0x000ff60000789e72 */
[----:B------:R-:W-:Y:S02]  /*4440*/  @!UPT UIADD3 URZ, UPT, UPT, URZ, URZ, URZ ;  /* 0x000000fffffff290 */ /* 0x000fe4000fffe0ff */
[----:B-1----:R-:W-:Y:S05]  /*4450*/  @!P4 IADD3 R21, P0, PT, R32, 0x580, RZ ;  /* 0x000005802015c810 */ /* 0x002fea0007f1e0ff */
[----:B------:R-:W-:Y:S01]  /*4460*/  @!P4 IMAD.X R20, RZ, RZ, R33, P0 ;  /* 0x000000ffff14c224 */ /* 0x000fe200000e0621 */
[----:B---3--:R-:W-:Y:S07]  /*4470*/  @!P2 BRA `(.L_x_78) ;  /* 0x000000380020a947 */ /* 0x008fee0003800000 */
.L_x_147:
[----:B------:R-:W3:Y:S01]  /*4480*/  LDC.64 R14, c[0x0][0xb10] ;  /* 0x0002c400ff0e7b82 */ /* 0x000ee20000000a00 */
[----:B------:R-:W-:Y:S01]  /*4490*/  @!P4 R2UR UR8, R20 ;  /* 0x000000001408c2ca */ /* 0x000fe200000e0000 */
[----:B------:R-:W-:Y:S01]  /*44a0*/  VOTEU.ALL UP1, P4 ;  /* 0x0000000000ff7886 */ /* 0x000fe20002020000 */
[----:B------:R-:W-:Y:S01]  /*44b0*/  @!P4 R2UR UR9, R21 ;  /* 0x000000001509c2ca */ /* 0x000fe200000e0000 */
[----:B------:R-:W-:Y:S01]  /*44c0*/  UMOV UR10, 0x0 ;  /* 0x00000000000a7882 */ /* 0x000fe20000000000 */
[----:B------:R-:W-:Y:S03]  /*44d0*/  UMOV UR11, 0x10000000 ;  /* 0x10000000000b7882 */ /* 0x000fe60000000000 */
[----:B------:R-:W5:Y:S01]  /*44e0*/  LDC.64 R10, c[0x0][0xb18] ;  /* 0x0002c600ff0a7b82 */ /* 0x000f620000000a00 */
[----:B------:R-:W-:Y:S01]  /*44f0*/  @!UP1 UIADD3 UR16, UPT, UPT, UR7, 0x200, URZ ;  /* 0x0000020007109890 */ /* 0x000fe2000fffe0ff */
[----:B------:R-:W-:Y:S01]  /*4500*/  @P3 SHF.R.U32.HI R28, RZ, 0x10, R25 ;  /* 0x00000010ff1c3819 */ /* 0x000fe20000011619 */
[----:B------:R-:W-:Y:S01]  /*4510*/  VOTEU.ALL UP1, P4 ;  /* 0x0000000000ff7886 */ /* 0x000fe20002020000 */
[----:B------:R-:W-:Y:S01]  /*4520*/  UMOV UR20, UR36 ;  /* 0x0000002400147c82 */ /* 0x000fe20008000000 */
[----:B------:R-:W-:Y:S03]  /*4530*/  VIADD R30, R30, 0x1 ;  /* 0x000000011e1e7836 */ /* 0x000fe60000000000 */
[----:B--2---:R-:W2:Y:S01]  /*4540*/  @!P1 LDC R0, c[0x0][0xb20] ;  /* 0x0002c800ff009b82 */ /* 0x004ea20000000800 */
[----:B------:R-:W-:Y:S01]  /*4550*/  IMAD.U32 R21, RZ, RZ, UR8 ;  /* 0x00000008ff157e24 */ /* 0x000fe2000f8e00ff */
[----:B------:R-:W-:Y:S06]  /*4560*/  UPRMT UR8, UR37, 0x654, UR17 ;  /* 0x0000065425087896 */ /* 0x000fec0008000011 */
[----:B-1----:R-:W1:Y:S01]  /*4570*/  @!P1 LDC R3, c[0x0][0xb0c] ;  /* 0x0002c300ff039b82 */ /* 0x002e620000000800 */
[----:B------:R-:W-:Y:S01]  /*4580*/  IMAD.U32 R20, RZ, RZ, UR9 ;  /* 0x00000009ff147e24 */ /* 0x000fe2000f8e00ff */
[----:B------:R-:W-:Y:S04]  /*4590*/  @!P4 R2UR UR15, R21 ;  /* 0x00000000150fc2ca */ /* 0x000fe800000e0000 */
[----:B------:R-:W-:Y:S01]  /*45a0*/  @!P4 R2UR UR14, R20 ;  /* 0x00000000140ec2ca */ /* 0x000fe200000e0000 */
[----:B------:R-:W-:Y:S11]  /*45b0*/  @!P4 IMAD.MOV.U32 R20, RZ, RZ, 0x1000 ;  /* 0x00001000ff14c424 */ /* 0x000ff600078e00ff */
[----:B------:R-:W-:Y:S01]  /*45c0*/  @!UPT UIADD3 URZ, UPT, UPT, URZ, URZ, URZ ;  /* 0x000000fffffff290 */ /* 0x000fe2000fffe0ff */
[----:B------:R1:W-:Y:S01]  /*45d0*/  @!UP1 UTMALDG.3D [UR16], [UR14], desc[UR10] ;  /* 0x00000a100e0095b4 */ /* 0x0003e20008011000 */
[----:B------:R1:W-:Y:S02]  /*45e0*/  @!P4 SYNCS.ARRIVE.TRANS64.RED.A0TR RZ, [UR7+0x80], R20 ;  /* 0x00008014ffffc9a7 */ /* 0x0003e40008300407 */
[----:B-1----:R-:W-:Y:S01]  /*45f0*/  @!P1 ISETP.NE.AND P2, PT, R3, 0x1, PT ;  /* 0x000000010300980c */ /* 0x002fe20003f45270 */
[C---:B---3--:R-:W-:Y:S01]  /*4600*/  @!P1 IMAD.HI.U32 R14, R13.reuse, R14, RZ ;  /* 0x0000000e0d0e9227 */ /* 0x048fe200078e00ff */
[----:B-----5:R-:W-:Y:S03]  /*4610*/  @!P1 ISETP.NE.AND P0, PT, R10, 0x1, PT ;  /* 0x000000010a00980c */ /* 0x020fe60003f05270 */
[C---:B------:R-:W-:Y:S01]  /*4620*/  @!P1 IMAD.HI.U32 R11, R8.reuse, R11, RZ ;  /* 0x0000000b080b9227 */ /* 0x040fe200078e00ff */
[----:B------:R-:W-:Y:S04]  /*4630*/  @!P1 SHF.R.U32.HI R14, RZ, R15, R14 ;  /* 0x0000000fff0e9219 */ /* 0x000fe8000001160e */
[----:B--2---:R-:W-:Y:S01]  /*4640*/  @!P1 SHF.R.U32.HI R9, RZ, R0, R11 ;  /* 0x00000000ff099219 */ /* 0x004fe2000001160b */
[----:B------:R-:W-:Y:S01]  /*4650*/  SYNCS.ARRIVE.TRANS64.RED.A1T0 RZ, [UR8], RZ ;  /* 0x000000ffffff79a7 */ /* 0x000fe20008100408 */
[----:B------:R-:W-:Y:S02]  /*4660*/  @!P1 SEL R14, R13, R14, !P2 ;  /* 0x0000000e0d0e9207 */ /* 0x000fe40005000000 */
[----:B------:R-:W-:Y:S01]  /*4670*/  @!P1 SEL R9, R8, R9, !P0 ;  /* 0x0000000908099207 */ /* 0x000fe20004000000 */
[----:B------:R-:W1:Y:S04]  /*4680*/  SYNCS.PHASECHK.TRANS64.TRYWAIT P5, [UR7+0x98], R12 ;  /* 0x0000980cff0075a7 */ /* 0x000e6800080a1107 */
[----:B------:R-:W-:Y:S02]  /*4690*/  @!P1 IMAD.IADD R0, R9, 0x1, -R14 ;  /* 0x0000000109009824 */ /* 0x000fe400078e0a0e */
[----:B------:R-:W-:Y:S02]  /*46a0*/  @!P1 IMAD.IADD R9, R14, 0x1, -R9 ;  /* 0x000000010e099824 */ /* 0x000fe400078e0a09 */
[----:B------:R-:W-:Y:S02]  /*46b0*/  @!P1 IMAD R13, R0, R3, R13 ;  /* 0x00000003000d9224 */ /* 0x000fe400078e020d */
[----:B------:R-:W-:Y:S01]  /*46c0*/  @!P1 IMAD R8, R9, R10, R8 ;  /* 0x0000000a09089224 */ /* 0x000fe200078e0208 */
[----:B-1----:R-:W-:Y:S06]  /*46d0*/  @!P5 BRA `(.L_x_79) ;  /* 0x0000003400a0d947 */ /* 0x002fec0003800000 */
.L_x_149:
[----:B-1----:R-:W-:Y:S01]  /*46e0*/  @!P4 IADD3 R3, P0, PT, R32, 0x580, RZ ;  /* 0x000005802003c810 */ /* 0x002fe20007f1e0ff */
[----:B------:R-:W-:Y:S01]  /*46f0*/  VOTEU.ALL UP1, P4 ;  /* 0x0000000000ff7886 */ /* 0x000fe20002020000 */
[----:B------:R-:W-:Y:S01]  /*4700*/  UMOV UR20, 0x0 ;  /* 0x0000000000147882 */ /* 0x000fe20000000000 */
[----:B------:R-:W-:Y:S01]  /*4710*/  UMOV UR21, 0x10000000 ;  /* 0x1000000000157882 */ /* 0x000fe20000000000 */
[----:B------:R-:W-:Y:S01]  /*4720*/  @!P4 R2UR UR9, R3 ;  /* 0x000000000309c2ca */ /* 0x000fe200000e0000 */
[----:B------:R-:W-:Y:S01]  /*4730*/  @!P4 IMAD.X R0, RZ, RZ, R33, P0 ;  /* 0x000000ffff00c224 */ /* 0x000fe200000e0621 */
[----:B------:R-:W-:Y:S01]  /*4740*/  @!UP1 UIADD3 UR10, UPT, UPT, UR18, 0x40, URZ ;  /* 0x00000040120a9890 */ /* 0x000fe2000fffe0ff */
[----:B------:R-:W-:Y:S01]  /*4750*/  ISETP.NE.AND P0, PT, R30, 0x2, PT ;  /* 0x000000021e00780c */ /* 0x000fe20003f05270 */
[----:B------:R-:W-:Y:S01]  /*4760*/  UMOV UR11, UR19 ;  /* 0x00000013000b7c82 */ /* 0x000fe20008000000 */
[----:B------:R-:W-:Y:S01]  /*4770*/  UMOV UR12, UR36 ;  /* 0x00000024000c7c82 */ /* 0x000fe20008000000 */
[----:B------:R-:W-:Y:S01]  /*4780*/  @!P4 R2UR UR8, R0 ;  /* 0x000000000008c2ca */ /* 0x000fe200000e0000 */
[----:B------:R-:W-:Y:S01]  /*4790*/  IMAD.IADD R20, R8, 0x1, R94 ;  /* 0x0000000108147824 */ /* 0x000fe200078e025e */
[----:B------:R-:W-:Y:S01]  /*47a0*/  @P3 R2UR UR36, R28 ;  /* 0x000000001c2432ca */ /* 0x000fe200000e0000 */
[----:B------:R-:W-:Y:S01]  /*47b0*/  IMAD.IADD R21, R13, 0x1, R96 ;  /* 0x000000010d157824 */ /* 0x000fe200078e0260 */
[----:B------:R-:W-:Y:S02]  /*47c0*/  SEL R0, RZ, 0x1, P0 ;  /* 0x00000001ff007807 */ /* 0x000fe40000000000 */
[----:B------:R-:W-:Y:S01]  /*47d0*/  LOP3.LUT R31, R31, 0x1, RZ, 0x3c, !PT ;  /* 0x000000011f1f7812 */ /* 0x000fe200078e3cff */
[----:B------:R-:W-:Y:S01]  /*47e0*/  IMAD.U32 R10, RZ, RZ, UR9 ;  /* 0x00000009ff0a7e24 */ /* 0x000fe2000f8e00ff */
[----:B------:R-:W-:Y:S01]  /*47f0*/  @!UP1 UIADD3 UR9, UPT, UPT, UR7, 0x88, URZ ;  /* 0x0000008807099890 */ /* 0x000fe2000fffe0ff */
[----:B------:R-:W-:Y:S02]  /*4800*/  LOP3.LUT R29, R29, R0, RZ, 0x3c, !PT ;  /* 0x000000001d1d7212 */ /* 0x000fe400078e3cff */
[----:B------:R-:W-:Y:S02]  /*4810*/  SEL R30, R30, RZ, P0 ;  /* 0x000000ff1e1e7207 */ /* 0x000fe40000000000 */
[----:B------:R-:W-:Y:S01]  /*4820*/  IMAD.U32 R11, RZ, RZ, UR8 ;  /* 0x00000008ff0b7e24 */ /* 0x000fe2000f8e00ff */
[----:B------:R-:W-:Y:S01]  /*4830*/  @!P4 R2UR UR14, R10 ;  /* 0x000000000a0ec2ca */ /* 0x000fe200000e0000 */
[----:B------:R-:W-:Y:S01]  /*4840*/  @!UP1 UIADD3 UR8, UPT, UPT, UR7, 0x1200, URZ ;  /* 0x0000120007089890 */ /* 0x000fe2000fffe0ff */
[----:B------:R-:W-:Y:S02]  /*4850*/  VOTEU.ALL UP1, P4 ;  /* 0x0000000000ff7886 */ /* 0x000fe40002020000 */
[----:B------:R-:W-:Y:S11]  /*4860*/  @!P4 R2UR UR15, R11 ;  /* 0x000000000b0fc2ca */ /* 0x000ff600000e0000 */
[----:B------:R-:W-:Y:S02]  /*4870*/  @!UPT UIADD3 URZ, UPT, UPT, URZ, URZ, URZ ;  /* 0x000000fffffff290 */ /* 0x000fe4000fffe0ff */
[----:B------:R2:W-:Y:S01]  /*4880*/  @!UP1 UTMALDG.3D [UR8], [UR14], desc[UR20] ;  /* 0x000014080e0095b4 */ /* 0x0005e20008011000 */
[----:B------:R2:W-:Y:S01]  /*4890*/  @!P4 SYNCS.ARRIVE.TRANS64.RED.A0TR RZ, [UR7+0x88], R23 ;  /* 0x00008817ffffc9a7 */ /* 0x0005e20008300407 */
[----:B------:R-:W-:Y:S01]  /*48a0*/  UPLOP3.LUT UP1, UPT, UPT, UPT, UPT, 0x80, 0x8 ;  /* 0x000000000008789c */ /* 0x000fe20003f2f070 */
[----:B------:R-:W-:Y:S01]  /*48b0*/  SYNCS.ARRIVE.TRANS64.RED.A1T0 RZ, [UR13], RZ ;  /* 0x000000ffffff79a7 */ /* 0x000fe2000810040d */
[----:B------:R-:W-:Y:S09]  /*48c0*/  @P3 BRA `(.L_x_80) ;  /* 0xfffffff400503947 */ /* 0x000ff2000383ffff */
[----:B------:R-:W-:-:S04]  /*48d0*/  SHF.L.U32 R3, R31, 0x1f, RZ ;  /* 0x0000001f1f037819 */ /* 0x000fc800000006ff */
[----:B------:R-:W1:Y:S02]  /*48e0*/  SYNCS.PHASECHK.TRANS64.TRYWAIT P0, [UR7+0x90], R3 ;  /* 0x00009003ff0075a7 */ /* 0x000e640008001107 */
[----:B-1----:R-:W-:Y:S05]  /*48f0*/  @!P0 BRA `(.L_x_81) ;  /* 0x0000003400308947 */ /* 0x002fea0003800000 */
.L_x_151:
[----:B-1----:R-:W-:-:S07]  /*4900*/  MOV R0, UR7 ;  /* 0x0000000700007c02 */ /* 0x002fce0008000f00 */
.L_x_82:
[----:B-1----:R-:W-:-:S04]  /*4910*/  SHF.L.U32 R3, R31, 0x1f, RZ ;  /* 0x0000001f1f037819 */ /* 0x002fc800000006ff */
[----:B------:R1:W3:Y:S03]  /*4920*/  SYNCS.PHASECHK.TRANS64.TRYWAIT P0, [R0+URZ+0x98], R3 ;  /* 0x00009803000075a7 */ /* 0x0002e600080011ff */
[----:B---3--:R-:W-:Y:S05]  /*4930*/  @!P0 NANOSLEEP.SYNCS 0x989680 ;  /* 0x009896800000895d */ /* 0x008fea0003900000 */
[----:B------:R-:W3:Y:S02]  /*4940*/  @!P0 SYNCS.PHASECHK.TRANS64 P0, [R0+URZ+0x98], R3 ;  /* 0x00009803000085a7 */ /* 0x000ee400080010ff */
[----:B--23--:R-:W-:Y:S05]  /*4950*/  @P0 EXIT ;  /* 0x000000000000094d */ /* 0x00cfea0003800000 */
[----:B------:R-:W-:Y:S05]  /*4960*/  BRA `(.L_x_82) ;  /* 0xfffffffc00e87947 */ /* 0x000fea000383ffff */
.L_x_71:
[----:B------:R-:W-:-:S06]  /*4970*/  UISETP.GE.AND UP1, UPT, UR8, 0x4, UPT ;  /* 0x000000040800788c */ /* 0x000fcc000bf26270 */
[----:B------:R-:W-:-:S13]  /*4980*/  PLOP3.LUT P0, PT, PT, PT, UP1, 0x80, 0x8 ;  /* 0x000000000008781c */ /* 0x000fda0003f0f018 */
[----:B------:R-:W-:Y:S05]  /*4990*/  @!P0 EXIT ;  /* 0x000000000000894d */ /* 0x000fea0003800000 */
[----:B------:R-:W-:Y:S01]  /*49a0*/  BAR.SYNC.DEFER_BLOCKING 0x6, 0xa0 ;  /* 0x0182800000007b1d */ /* 0x000fe20000010000 */
[C---:B------:R-:W-:Y:S01]  /*49b0*/  IMAD.SHL.U32 R7, R108.reuse, 0x40, RZ ;  /* 0x000000406c077824 */ /* 0x040fe200078e00ff */
[C---:B------:R-:W-:Y:S01]  /*49c0*/  LOP3.LUT R110, R108.reuse, 0x60, RZ, 0xc0, !PT ;  /* 0x000000606c6e7812 */ /* 0x040fe200078ec0ff */
[C---:B------:R-:W-:Y:S01]  /*49d0*/  IMAD.SHL.U32 R100, R108.reuse, 0x20, RZ ;  /* 0x000000206c647824 */ /* 0x040fe200078e00ff */
[----:B------:R-:W-:Y:S01]  /*49e0*/  CS2R R106, SRZ ;  /* 0x00000000006a7805 */ /* 0x000fe2000001ff00 */
[C---:B------:R-:W-:Y:S01]  /*49f0*/  IMAD.SHL.U32 R0, R108.reuse, 0x2, RZ ;  /* 0x000000026c007824 */ /* 0x040fe200078e00ff */
[----:B------:R-:W-:Y:S02]  /*4a00*/  UMOV UR49, 0x400 ;  /* 0x0000040000317882 */ /* 0x000fe40000000000 */
[----:B------:R-:W1:Y:S01]  /*4a10*/  LDC R99, c[0x0][0x370] ;  /* 0x0000dc00ff637b82 */ /* 0x000e620000000800 */
[----:B------:R-:W-:Y:S01]  /*4a20*/  ULEA UR49, UR37, UR49, 0x18 ;  /* 0x0000003125317291 */ /* 0x000fe2000f8ec0ff */
[----:B------:R-:W-:Y:S01]  /*4a30*/  LOP3.LUT R5, R7, 0x180, RZ, 0xc0, !PT ;  /* 0x0000018007057812 */ /* 0x000fe200078ec0ff */
[----:B------:R-:W-:Y:S01]  /*4a40*/  IMAD.U32 R46, R108, 0x10000, RZ ;  /* 0x000100006c2e7824 */ /* 0x000fe200078e00ff */
[----:B------:R-:W-:Y:S01]  /*4a50*/  LOP3.LUT R100, R100, 0xc00, RZ, 0xc0, !PT ;  /* 0x00000c0064647812 */ /* 0x000fe200078ec0ff */
[----:B------:R-:W-:Y:S01]  /*4a60*/  UIADD3 UR4, UPT, UPT, UR49, 0x2200, URZ ;  /* 0x0000220031047890 */ /* 0x000fe2000fffe0ff */
[----:B------:R-:W-:Y:S01]  /*4a70*/  LOP3.LUT R0, R5, 0x20, R0, 0xf8, !PT ;  /* 0x0000002005007812 */ /* 0x000fe200078ef800 */
[----:B------:R-:W-:Y:S01]  /*4a80*/  IMAD.SHL.U32 R5, R108, 0x8, RZ ;  /* 0x000000086c057824 */ /* 0x000fe200078e00ff */
[----:B------:R-:W2:Y:S01]  /*4a90*/  LDC R42, c[0x0][0xb0c] ;  /* 0x0002c300ff2a7b82 */ /* 0x000ea20000000800 */
[----:B------:R-:W-:Y:S01]  /*4aa0*/  LOP3.LUT R100, R100, 0x40, R7, 0xf8, !PT ;  /* 0x0000004064647812 */ /* 0x000fe200078ef807 */
[----:B------:R-:W-:Y:S01]  /*4ab0*/  IMAD.MOV.U32 R44, RZ, RZ, RZ ;  /* 0x000000ffff2c7224 */ /* 0x000fe200078e00ff */
[----:B------:R-:W-:Y:S01]  /*4ac0*/  LOP3.LUT R46, R46, 0x600000, RZ, 0xc0, !PT ;  /* 0x006000002e2e7812 */ /* 0x000fe200078ec0ff */
[----:B------:R-:W-:Y:S01]  /*4ad0*/  IMAD.MOV.U32 R112, RZ, RZ, RZ ;  /* 0x000000ffff707224 */ /* 0x000fe200078e00ff */
[----:B------:R-:W-:-:S02]  /*4ae0*/  LOP3.LUT R108, R108, 0x2, RZ, 0xc0, !PT ;  /* 0x000000026c6c7812 */ /* 0x000fc400078ec0ff */
[----:B------:R-:W-:Y:S02]  /*4af0*/  CS2R R104, SRZ ;  /* 0x0000000000687805 */ /* 0x000fe4000001ff00 */
[----:B------:R-:W-:Y:S01]  /*4b00*/  LOP3.LUT R5, R0, 0x30, R5, 0x78, !PT ;  /* 0x0000003000057812 */ /* 0x000fe200078e7805 */
[----:B------:R-:W4:Y:S01]  /*4b10*/  LDC R97, c[0x0][0xb20] ;  /* 0x0002c800ff617b82 */ /* 0x000f220000000800 */
[----:B------:R-:W3:Y:S01]  /*4b20*/  LDS R3, [UR49+0x160] ;  /* 0x00016031ff037984 */ /* 0x000ee20008000800 */
[----:B------:R-:W-:Y:S01]  /*4b30*/  LOP3.LUT R100, R100, 0x200, R7, 0xf8, !PT ;  /* 0x0000020064647812 */ /* 0x000fe200078ef807 */
[----:B------:R-:W-:Y:S01]  /*4b40*/  IMAD.MOV R102, RZ, RZ, -R108 ;  /* 0x000000ffff667224 */ /* 0x000fe200078e0a6c */
[----:B------:R-:W1:Y:S01]  /*4b50*/  LDCU.64 UR52, c[0x0][0x348] ;  /* 0x00006900ff3477ac */ /* 0x000e620008000a00 */
[----:B------:R-:W-:Y:S01]  /*4b60*/  IMAD.U32 R109, RZ, RZ, UR4 ;  /* 0x00000004ff6d7e24 */ /* 0x000fe2000f8e00ff */
[----:B------:R-:W-:Y:S02]  /*4b70*/  LOP3.LUT R100, R100, R5, RZ, 0xfc, !PT ;  /* 0x0000000564647212 */ /* 0x000fe400078efcff */
[----:B------:R-:W1:Y:S01]  /*4b80*/  LDC R41, c[0x0][0xb30] ;  /* 0x0002cc00ff297b82 */ /* 0x000e620000000800 */
[----:B------:R-:W1:Y:S01]  /*4b90*/  LDCU.64 UR38, c[0x0][0x888] ;  /* 0x00011100ff2677ac */ /* 0x000e620008000a00 */
[----:B------:R-:W1:Y:S06]  /*4ba0*/  LDCU.64 UR44, c[0x0][0x890] ;  /* 0x00011200ff2c77ac */ /* 0x000e6c0008000a00 */
[----:B------:R-:W1:Y:S01]  /*4bb0*/  LDC.64 R92, c[0x0][0xb10] ;  /* 0x0002c400ff5c7b82 */ /* 0x000e620000000a00 */
[----:B------:R-:W-:-:S07]  /*4bc0*/  UIADD3 UR48, UPT, UPT, UR49, 0x200, URZ ;  /* 0x0000020031307890 */ /* 0x000fce000fffe0ff */
[----:B------:R-:W1:Y:S08]  /*4bd0*/  LDC.64 R38, c[0x0][0xb18] ;  /* 0x0002c600ff267b82 */ /* 0x000e700000000a00 */
[----:B------:R-:W1:Y:S08]  /*4be0*/  LDC.64 R36, c[0x0][0xb28] ;  /* 0x0002ca00ff247b82 */ /* 0x000e700000000a00 */
[----:B------:R-:W1:Y:S01]  /*4bf0*/  LDC.64 R90, c[0x0][0x8b0] ;  /* 0x00022c00ff5a7b82 */ /* 0x000e620000000a00 */
[----:B---3--:R-:W-:-:S07]  /*4c00*/  IMAD.IADD R46, R3, 0x1, R46 ;  /* 0x00000001032e7824 */ /* 0x008fce00078e022e */
[----:B------:R-:W3:Y:S08]  /*4c10*/  LDC.64 R88, c[0x0][0x8a8] ;  /* 0x00022a00ff587b82 */ /* 0x000ef00000000a00 */
[----:B--2-4-:R-:W1:Y:S02]  /*4c20*/  LDC R98, c[0x0][0x374] ;  /* 0x0000dd00ff627b82 */ /* 0x014e640000000800 */
.L_x_108:
[----:B------:R-:W-:Y:S02]  /*4c30*/  LEA R0, R112, UR49, 0x3 ;  /* 0x0000003170007c11 */ /* 0x000fe4000f8e18ff */
[----:B------:R-:W-:Y:S02]  /*4c40*/  SHF.L.U32 R3, R106, 0x1f, RZ ;  /* 0x0000001f6a037819 */ /* 0x000fe400000006ff */
[----:B------:R-:W-:Y:S02]  /*4c50*/  LEA R16, R112, UR49, 0x4 ;  /* 0x0000003170107c11 */ /* 0x000fe4000f8e20ff */
[----:B------:R-:W2:Y:S02]  /*4c60*/  SYNCS.PHASECHK.TRANS64.TRYWAIT P0, [R0+URZ+0xb0], R3 ;  /* 0x0000b003000075a7 */ /* 0x000ea400080011ff */
[----:B-12---:R-:W-:Y:S05]  /*4c70*/  @!P0 BRA `(.L_x_83) ;  /* 0x0000003000688947 */ /* 0x006fea0003800000 */
.L_x_152:
[----:B------:R-:W4:Y:S01]  /*4c80*/  LDC.64 R12, c[0x0][0xb10] ;  /* 0x0002c400ff0c7b82 */ /* 0x000f220000000a00 */
[----:B------:R-:W3:Y:S01]  /*4c90*/  LDS.128 R16, [R16+0x140] ;  /* 0x0001400010107984 */ /* 0x000ee20000000c00 */
[----:B-1----:R-:W-:Y:S01]  /*4ca0*/  ISETP.NE.AND P1, PT, R41, 0x1, PT ;  /* 0x000000012900780c */ /* 0x002fe20003f25270 */
[----:B--2---:R-:W-:Y:S01]  /*4cb0*/  VIADD R0, R0, 0xc0 ;  /* 0x000000c000007836 */ /* 0x004fe20000000000 */
[----:B------:R-:W-:Y:S04]  /*4cc0*/  ISETP.GE.AND P0, PT, R40, 0x1, PT ;  /* 0x000000012800780c */ /* 0x000fe80003f06270 */
[----:B------:R-:W1:Y:S01]  /*4cd0*/  LDC.64 R10, c[0x0][0xb18] ;  /* 0x0002c600ff0a7b82 */ /* 0x000e620000000a00 */
[----:B------:R-:W-:Y:S01]  /*4ce0*/  PRMT R0, RZ, 0x654, R0 ;  /* 0x00000654ff007816 */ /* 0x000fe20000000000 */
[----:B------:R-:W-:Y:S01]  /*4cf0*/  @!PT LDS RZ, [RZ] ;  /* 0x00000000fffff984 */ /* 0x000fe20000000800 */
[----:B------:R-:W-:Y:S01]  /*4d00*/  @!PT LDS RZ, [RZ] ;  /* 0x00000000fffff984 */ /* 0x000fe20000000800 */
[----:B------:R-:W-:Y:S01]  /*4d10*/  @!PT LDS RZ, [RZ] ;  /* 0x00000000fffff984 */ /* 0x000fe20000000800 */
[----:B------:R-:W-:Y:S01]  /*4d20*/  @!PT LDS RZ, [RZ] ;  /* 0x00000000fffff984 */ /* 0x000fe20000000800 */
[----:B------:R2:W-:Y:S06]  /*4d30*/  MEMBAR.ALL.CTA ;  /* 0x0000000000007992 */ /* 0x0005ec0000008000 */
[----:B--2---:R-:W2:Y:S01]  /*4d40*/  FENCE.VIEW.ASYNC.S ;  /* 0x00000000000073c6 */ /* 0x004ea20000000000 */
[----:B------:R-:W1:Y:S08]  /*4d50*/  @!P1 LDC R14, c[0x0][0xb20] ;  /* 0x0002c800ff0e9b82 */ /* 0x000e700000000800 */
[----:B------:R-:W1:Y:S01]  /*4d60*/  @!P1 LDC R9, c[0x0][0xb0c] ;  /* 0x0002c300ff099b82 */ /* 0x000e620000000800 */
[----:B--2---:R2:W-:Y:S01]  /*4d70*/  SYNCS.ARRIVE.TRANS64.RED.A1T0 RZ, [R0+URZ], RZ ;  /* 0x000000ff00ff79a7 */ /* 0x0045e200081004ff */
[----:B---3--:R-:W-:Y:S04]  /*4d80*/  LOP3.LUT P4, RZ, R18, 0x1, RZ, 0xc0, !PT ;  /* 0x0000000112ff7812 */ /* 0x008fe8000788c0ff */
[----:B------:R-:W-:Y:S09]  /*4d90*/  P2R R111, PR, RZ, 0x10 ;  /* 0x00000010ff6f7803 */ /* 0x000ff20000000000 */
[----:B------:R-:W-:Y:S02]  /*4da0*/  @P4 MOV R45, R16 ;  /* 0x00000010002d4202 */ /* 0x000fe40000000f00 */
[----:B------:R-:W-:Y:S01]  /*4db0*/  @P4 LOP3.LUT R43, R17, 0xffff, RZ, 0xc0, !PT ;  /* 0x0000ffff112b4812 */ /* 0x000fe200078ec0ff */
[----:B--2-4-:R-:W-:Y:S06]  /*4dc0*/  @!P0 BRA `(.L_x_84) ;  /* 0x0000000000a48947 */ /* 0x014fec0003800000 */
[----:B------:R-:W-:Y:S01]  /*4dd0*/  IMAD.HI.U32 R24, R98, R39, RZ ;  /* 0x0000002762187227 */ /* 0x000fe200078e00ff */
[----:B------:R-:W-:Y:S02]  /*4de0*/  ISETP.NE.AND P0, PT, R38, 0x1, PT ;  /* 0x000000012600780c */ /* 0x000fe40003f05270 */
[----:B------:R-:W-:Y:S01]  /*4df0*/  ISETP.NE.AND P2, PT, R40, 0x1, PT ;  /* 0x000000012800780c */ /* 0x000fe20003f45270 */
[-C--:B------:R-:W-:Y:S01]  /*4e00*/  IMAD.HI.U32 R22, R99, R92.reuse, RZ ;  /* 0x0000005c63167227 */ /* 0x080fe200078e00ff */
[----:B------:R-:W-:Y:S02]  /*4e10*/  SHF.R.U32.HI R23, RZ, R97, R24 ;  /* 0x00000061ff177219 */ /* 0x000fe40000011618 */
[----:B------:R-:W-:Y:S01]  /*4e20*/  ISETP.NE.AND P3, PT, R42, 0x1, PT ;  /* 0x000000012a00780c */ /* 0x000fe20003f65270 */
[----:B------:R-:W-:Y:S01]  /*4e30*/  IMAD.HI.U32 R28, R43, R39, RZ ;  /* 0x000000272b1c7227 */ /* 0x000fe200078e00ff */
[----:B------:R-:W-:Y:S02]  /*4e40*/  SHF.R.U32.HI R22, RZ, R93, R22 ;  /* 0x0000005dff167219 */ /* 0x000fe40000011616 */
[----:B------:R-:W-:Y:S01]  /*4e50*/  SEL R3, R98, R23, !P0 ;  /* 0x0000001762037207 */ /* 0x000fe20004000000 */
[----:B------:R-:W-:Y:S01]  /*4e60*/  IMAD.HI.U32 R26, R45, R92, RZ ;  /* 0x0000005c2d1a7227 */ /* 0x000fe200078e00ff */
[----:B------:R-:W-:Y:S03]  /*4e70*/  SEL R7, R99, R22, !P3 ;  /* 0x0000001663077207 */ /* 0x000fe60005800000 */
[-C--:B------:R-:W-:Y:S01]  /*4e80*/  IMAD.HI.U32 R22, R3, R36.reuse, RZ ;  /* 0x0000002403167227 */ /* 0x080fe200078e00ff */
[----:B------:R-:W-:Y:S03]  /*4e90*/  SHF.R.U32.HI R26, RZ, R93, R26 ;  /* 0x0000005dff1a7219 */ /* 0x000fe6000001161a */
[----:B------:R-:W-:Y:S01]  /*4ea0*/  IMAD.HI.U32 R24, R7, R36, RZ ;  /* 0x0000002407187227 */ /* 0x000fe200078e00ff */
[----:B------:R-:W-:Y:S02]  /*4eb0*/  @P2 SHF.R.U32.HI R3, RZ, R37, R22 ;  /* 0x00000025ff032219 */ /* 0x000fe40000011616 */
[----:B------:R-:W-:Y:S02]  /*4ec0*/  SHF.R.U32.HI R22, RZ, R97, R28 ;  /* 0x00000061ff167219 */ /* 0x000fe4000001161c */
[----:B------:R-:W-:Y:S01]  /*4ed0*/  @P2 SHF.R.U32.HI R7, RZ, R37, R24 ;  /* 0x00000025ff072219 */ /* 0x000fe20000011618 */
[C---:B------:R-:W-:Y:S01]  /*4ee0*/  IMAD R2, R40.reuse, R3, RZ ;  /* 0x0000000328027224 */ /* 0x040fe200078e02ff */
[----:B------:R-:W-:Y:S02]  /*4ef0*/  SEL R5, R43, R22, !P0 ;  /* 0x000000162b057207 */ /* 0x000fe40004000000 */
[----:B------:R-:W-:Y:S01]  /*4f00*/  SEL R3, R45, R26, !P3 ;  /* 0x0000001a2d037207 */ /* 0x000fe20005800000 */
[----:B------:R-:W-:Y:S01]  /*4f10*/  IMAD R4, R40, R7, RZ ;  /* 0x0000000728047224 */ /* 0x000fe200078e02ff */
[C---:B------:R-:W-:Y:S01]  /*4f20*/  ISETP.GE.AND P0, PT, R5.reuse, R2, PT ;  /* 0x000000020500720c */ /* 0x040fe20003f06270 */
[----:B------:R-:W-:Y:S03]  /*4f30*/  IMAD.HI.U32 R6, R5, R36, RZ ;  /* 0x0000002405067227 */ /* 0x000fe600078e00ff */
[----:B------:R-:W-:Y:S01]  /*4f40*/  ISETP.GE.OR P0, PT, R3, R4, P0 ;  /* 0x000000040300720c */ /* 0x000fe20000706670 */
[----:B------:R-:W-:Y:S01]  /*4f50*/  IMAD.MOV R4, RZ, RZ, -R3 ;  /* 0x000000ffff047224 */ /* 0x000fe200078e0a03 */
[-C--:B------:R-:W-:Y:S03]  /*4f60*/  SHF.R.U32.HI R6, RZ, R37.reuse, R6 ;  /* 0x00000025ff067219 */ /* 0x080fe60000011606 */
[----:B------:R-:W-:Y:S01]  /*4f70*/  IMAD R45, R42, R4, R45 ;  /* 0x000000042a2d7224 */ /* 0x000fe200078e022d */
[----:B------:R-:W-:Y:S05]  /*4f80*/  SEL R15, R5, R6, !P2 ;  /* 0x00000006050f7207 */ /* 0x000fea0005000000 */
[----:B------:R-:W-:Y:S02]  /*4f90*/  IMAD.MOV R6, RZ, RZ, -R15 ;  /* 0x000000ffff067224 */ /* 0x000fe400078e0a0f */
[C---:B------:R-:W-:Y:S04]  /*4fa0*/  @!P0 IMAD.HI.U32 R2, R3.reuse, R36, RZ ;  /* 0x0000002403028227 */ /* 0x040fe800078e00ff */
[----:B------:R-:W-:Y:S01]  /*4fb0*/  IMAD R6, R40, R6, R5 ;  /* 0x0000000628067224 */ /* 0x000fe200078e0205 */
[----:B------:R-:W-:Y:S04]  /*4fc0*/  @!P0 SHF.R.U32.HI R2, RZ, R37, R2 ;  /* 0x00000025ff028219 */ /* 0x000fe80000011602 */
[----:B------:R-:W-:Y:S02]  /*4fd0*/  @!P0 SEL R0, R3, R2, !P2 ;  /* 0x0000000203008207 */ /* 0x000fe40005000000 */
[----:B------:R-:W-:Y:S02]  /*4fe0*/  IADD3 R2, PT, PT, -R5, RZ, RZ ;  /* 0x000000ff05027210 */ /* 0x000fe40007ffe1ff */
[----:B------:R-:W-:Y:S01]  /*4ff0*/  @!P0 IADD3 R8, PT, PT, R15, -R0, RZ ;  /* 0x800000000f088210 */ /* 0x000fe20007ffe0ff */
[----:B------:R-:W-:Y:S02]  /*5000*/  @!P0 IMAD R0, R7, R6, R0 ;  /* 0x0000000607008224 */ /* 0x000fe400078e0200 */
[----:B------:R-:W-:Y:S02]  /*5010*/  IMAD R43, R38, R2, R43 ;  /* 0x00000002262b7224 */ /* 0x000fe400078e022b */
[----:B------:R-:W-:Y:S02]  /*5020*/  @!P0 IMAD R5, R8, R40, R3 ;  /* 0x0000002808058224 */ /* 0x000fe400078e0203 */
[----:B------:R-:W-:Y:S04]  /*5030*/  @!P0 IMAD.MOV.U32 R3, RZ, RZ, R0 ;  /* 0x000000ffff038224 */ /* 0x000fe800078e0000 */
[----:B------:R-:W-:Y:S02]  /*5040*/  IMAD R45, R3, R42, R45 ;  /* 0x0000002a032d7224 */ /* 0x000fe400078e022d */
[----:B------:R-:W-:Y:S07]  /*5050*/  IMAD R43, R5, R38, R43 ;  /* 0x00000026052b7224 */ /* 0x000fee00078e022b */
.L_x_84:
[----:B-1----:R-:W-:Y:S01]  /*5060*/  @!P1 ISETP.NE.AND P0, PT, R10, 0x1, PT ;  /* 0x000000010a00980c */ /* 0x002fe20003f05270 */
[----:B------:R-:W-:Y:S01]  /*5070*/  @!P1 IMAD.HI.U32 R0, R45, R12, RZ ;  /* 0x0000000c2d009227 */ /* 0x000fe200078e00ff */
[----:B------:R-:W-:Y:S01]  /*5080*/  @!P1 ISETP.NE.AND P2, PT, R9, 0x1, PT ;  /* 0x000000010900980c */ /* 0x000fe20003f45270 */
[----:B------:R-:W-:Y:S01]  /*5090*/  ULOP3.LUT UP0, URZ, UR48, 0x1b0, URZ, 0xc0, !UPT ;  /* 0x000001b030ff7892 */ /* 0x000fe2000f80c0ff */
[----:B------:R-:W-:Y:S01]  /*50a0*/  R2UR UR42, R21 ;  /* 0x00000000152a72ca */ /* 0x000fe200000e0000 */
[----:B------:R-:W-:Y:S01]  /*50b0*/  @!P1 IMAD.HI.U32 R3, R43, R11, RZ ;  /* 0x0000000b2b039227 */ /* 0x000fe200078e00ff */
[----:B------:R-:W-:Y:S02]  /*50c0*/  @!P1 SHF.R.U32.HI R0, RZ, R13, R0 ;  /* 0x0000000dff009219 */ /* 0x000fe40000011600 */
[----:B------:R-:W-:Y:S01]  /*50d0*/  R2UR UR41, R20 ;  /* 0x00000000142972ca */ /* 0x000fe200000e0000 */
[----:B------:R-:W-:Y:S01]  /*50e0*/  VIADD R112, R112, 0x1 ;  /* 0x0000000170707836 */ /* 0x000fe20000000000 */
[----:B------:R-:W-:Y:S02]  /*50f0*/  @!P1 SHF.R.U32.HI R2, RZ, R14, R3 ;  /* 0x0000000eff029219 */ /* 0x000fe40000011603 */
[----:B------:R-:W-:Y:S02]  /*5100*/  @!P1 SEL R3, R45, R0, !P2 ;  /* 0x000000002d039207 */ /* 0x000fe40005000000 */
[----:B------:R-:W-:Y:S02]  /*5110*/  @!P1 SEL R2, R43, R2, !P0 ;  /* 0x000000022b029207 */ /* 0x000fe40004000000 */
[----:B------:R-:W-:Y:S01]  /*5120*/  @P4 SHF.R.U32.HI R103, RZ, 0x10, R17 ;  /* 0x00000010ff674819 */ /* 0x000fe20000011611 */
[----:B------:R-:W-:Y:S02]  /*5130*/  USHF.L.U32 UR42, UR42, 0x6, URZ ;  /* 0x000000062a2a7899 */ /* 0x000fe400080006ff */
[----:B------:R-:W-:Y:S02]  /*5140*/  @!P1 IMAD.IADD R0, R2, 0x1, -R3 ;  /* 0x0000000102009824 */ /* 0x000fe400078e0a03 */
[----:B------:R-:W-:Y:S01]  /*5150*/  @!P1 IMAD.IADD R2, R3, 0x1, -R2 ;  /* 0x0000000103029824 */ /* 0x000fe200078e0a02 */
[----:B------:R-:W-:Y:S01]  /*5160*/  USHF.L.U32 UR41, UR41, 0x7, URZ ;  /* 0x0000000729297899 */ /* 0x000fe200080006ff */
[----:B------:R-:W-:Y:S02]  /*5170*/  @!P1 IMAD R45, R0, R9, R45 ;  /* 0x00000009002d9224 */ /* 0x000fe400078e022d */
[----:B------:R-:W-:Y:S01]  /*5180*/  @!P1 IMAD R43, R2, R10, R43 ;  /* 0x0000000a022b9224 */ /* 0x000fe200078e022b */
[----:B------:R-:W-:Y:S08]  /*5190*/  BRA.U !UP0, `(.L_x_85) ;  /* 0x0000000108407547 */ /* 0x000ff0000b800000 */
[----:B------:R-:W1:Y:S01]  /*51a0*/  LDCU.64 UR8, c[0x4][0x80] ;  /* 0x01001000ff0877ac */ /* 0x000e620008000a00 */
[----:B------:R-:W-:Y:S01]  /*51b0*/  MOV R3, 0x0 ;  /* 0x0000000000037802 */ /* 0x000fe20000000f00 */
[----:B------:R-:W-:Y:S02]  /*51c0*/  HFMA2 R12, -RZ, RZ, 0, 5.9604644775390625e-08 ;  /* 0x00000001ff0c7431 */ /* 0x000fe400000001ff */
[----:B------:R-:W-:Y:S02]  /*51d0*/  IMAD.MOV.U32 R8, RZ, RZ, 0x70 ;  /* 0x00000070ff087424 */ /* 0x000fe400078e00ff */
[----:B------:R-:W-:Y:S01]  /*51e0*/  IMAD.MOV.U32 R13, RZ, RZ, RZ ;  /* 0x000000ffff0d7224 */ /* 0x000fe200078e00ff */
[----:B------:R-:W2:Y:S01]  /*51f0*/  LDCU.64 UR6, c[0x4][0x88] ;  /* 0x01001100ff0677ac */ /* 0x000ea20008000a00 */
[----:B------:R-:W3:Y:S01]  /*5200*/  LDC.64 R2, c[0x4][R3] ;  /* 0x0100000003027b82 */ /* 0x000ee20000000a00 */
[----:B------:R-:W4:Y:S01]  /*5210*/  LDCU.64 UR4, c[0x4][0x8] ;  /* 0x01000100ff0477ac */ /* 0x000f220008000a00 */
[----:B-1----:R-:W-:Y:S01]  /*5220*/  MOV R5, UR9 ;  /* 0x0000000900057c02 */ /* 0x002fe20008000f00 */
[----:B------:R-:W-:Y:S01]  /*5230*/  IMAD.U32 R4, RZ, RZ, UR8 ;  /* 0x00000008ff047e24 */ /* 0x000fe2000f8e00ff */
[----:B--2---:R-:W-:Y:S01]  /*5240*/  MOV R7, UR7 ;  /* 0x0000000700077c02 */ /* 0x004fe20008000f00 */
[----:B------:R-:W-:Y:S01]  /*5250*/  IMAD.U32 R6, RZ, RZ, UR6 ;  /* 0x00000006ff067e24 */ /* 0x000fe2000f8e00ff */
[----:B----4-:R-:W-:Y:S01]  /*5260*/  MOV R11, UR5 ;  /* 0x00000005000b7c02 */ /* 0x010fe20008000f00 */
[----:B------:R-:W-:Y:S02]  /*5270*/  IMAD.U32 R10, RZ, RZ, UR4 ;  /* 0x00000004ff0a7e24 */ /* 0x000fe4000f8e00ff */
[----:B------:R-:W-:Y:S07]  /*5280*/  LEPC R20, `(.L_x_85) ;  /* 0x000000001014794e */ /* 0x000fee0000000000 */
[----:B---3-5:R-:W-:Y:S05]  /*5290*/  CALL.ABS.NOINC R2 ;  /* 0x0000000002007343 */ /* 0x028fea0003c00000 */
.L_x_85:
[----:B------:R-:W-:Y:S01]  /*52a0*/  LOP3.LUT P0, RZ, R109, 0x1b0, RZ, 0xc0, !PT ;  /* 0x000001b06dff7812 */ /* 0x000fe2000780c0ff */
[----:B------:R-:W-:Y:S11]  /*52b0*/  BSSY.RECONVERGENT B6, `(.L_x_86) ;  /* 0x0000013000067945 */ /* 0x000ff60003800200 */
[----:B------:R-:W-:Y:S01]  /*52c0*/  @!UPT UIADD3 URZ, UPT, UPT, URZ, URZ, URZ ;  /* 0x000000fffffff290 */ /* 0x000fe2000fffe0ff */
[----:B------:R-:W-:Y:S05]  /*52d0*/  @!P0 BRA `(.L_x_87) ;  /* 0x0000000000408947 */ /* 0x000fea0003800000 */
        /* <DEDUP_REMOVED lines=16> */
.L_x_87:
[----:B------:R-:W-:Y:S05]  /*53e0*/  BSYNC.RECONVERGENT B6 ;  /* 0x0000000000067941 */ /* 0x000fea0003800200 */
.L_x_86:
[----:B------:R-:W-:Y:S01]  /*53f0*/  ISETP.NE.U32.AND P4, PT, R90, RZ, PT ;  /* 0x000000ff5a00720c */ /* 0x000fe20003f85070 */
[----:B------:R-:W-:Y:S01]  /*5400*/  UISETP.NE.AND UP2, UPT, UR50, URZ, UPT ;  /* 0x000000ff3200728c */ /* 0x000fe2000bf45270 */
[----:B------:R-:W-:Y:S01]  /*5410*/  ISETP.NE.U32.AND P2, PT, RZ, UR38, PT ;  /* 0x00000026ff007c0c */ /* 0x000fe2000bf45070 */
[----:B------:R-:W-:Y:S01]  /*5420*/  UISETP.NE.U32.AND UP1, UPT, UR44, URZ, UPT ;  /* 0x000000ff2c00728c */ /* 0x000fe2000bf25070 */
[----:B------:R-:W-:Y:S01]  /*5430*/  ISETP.NE.AND.EX P4, PT, R91, RZ, PT, P4 ;  /* 0x000000ff5b00720c */ /* 0x000fe20003f85340 */
[----:B------:R-:W-:Y:S01]  /*5440*/  UPLOP3.LUT UP0, UPT, UPT, UPT, UPT, 0x40, 0x4 ;  /* 0x000000000004789c */ /* 0x000fe20003f0e870 */
[----:B------:R-:W-:Y:S01]  /*5450*/  ISETP.NE.AND.EX P2, PT, RZ, UR39, PT, P2 ;  /* 0x00000027ff007c0c */ /* 0x000fe2000bf45320 */
[----:B------:R-:W-:Y:S01]  /*5460*/  UISETP.NE.AND.EX UP1, UPT, UR45, URZ, UPT, UP1 ;  /* 0x000000ff2d00728c */ /* 0x000fe2000bf25310 */
[----:B------:R-:W-:Y:S04]  /*5470*/  PLOP3.LUT P1, PT, PT, PT, UP2, 0x80, 0x8 ;  /* 0x000000000008781c */ /* 0x000fe80003f2f028 */
[----:B------:R-:W-:Y:S06]  /*5480*/  @UP2 UPLOP3.LUT UP0, UPT, UPT, UPT, UP1, 0x80, 0x8 ;  /* 0x000000000008289c */ /* 0x000fec0003f0f010 */
[----:B------:R-:W-:Y:S01]  /*5490*/  PLOP3.LUT P0, PT, PT, PT, UP0, 0x80, 0x8 ;  /* 0x000000000008781c */ /* 0x000fe20003f0f008 */
[----:B------:R-:W-:Y:S01]  /*54a0*/  @!UPT UIADD3 URZ, UPT, UPT, URZ, URZ, URZ ;  /* 0x000000fffffff290 */ /* 0x000fe2000fffe0ff */
[----:B------:R-:W-:Y:S11]  /*54b0*/  BRA.U !UP1, `(.L_x_88) ;  /* 0x0000000109387547 */ /* 0x000ff6000b800000 */
[----:B------:R-:W-:Y:S01]  /*54c0*/  UISETP.NE.U32.AND UP0, UPT, UR38, URZ, UPT ;  /* 0x000000ff2600728c */ /* 0x000fe2000bf05070 */
[----:B------:R-:W-:Y:S02]  /*54d0*/  HFMA2 R0, -RZ, RZ, 0, 5.9604644775390625e-08 ;  /* 0x00000001ff007431 */ /* 0x000fe400000001ff */
[----:B------:R-:W-:Y:S01]  /*54e0*/  IMAD.MOV.U32 R95, RZ, RZ, 0x1 ;  /* 0x00000001ff5f7424 */ /* 0x000fe200078e00ff */
[----:B------:R-:W-:Y:S06]  /*54f0*/  UISETP.NE.AND.EX UP0, UPT, UR39, URZ, UPT, UP0 ;  /* 0x000000ff2700728c */ /* 0x000fec000bf05300 */
[----:B------:R-:W-:Y:S05]  /*5500*/  PLOP3.LUT P3, PT, PT, PT, UP0, 0x80, 0x8 ;  /* 0x000000000008781c */ /* 0x000fea0003f6f008 */
[----:B------:R-:W1:Y:S01]  /*5510*/  @UP0 LDCU.64 UR6, c[0x0][0x888] ;  /* 0x00011100ff0607ac */ /* 0x000e620008000a00 */
[----:B------:R-:W-:Y:S07]  /*5520*/  @UP0 UIMAD UR4, UR36, UR44, URZ ;  /* 0x0000002c240402a4 */ /* 0x000fee000f8e02ff */
[----:B------:R-:W-:Y:S01]  /*5530*/  @!P3 PRMT R95, R0, 0x7610, R95 ;  /* 0x00007610005fb816 */ /* 0x000fe2000000005f */
[----:B-1----:R-:W-:Y:S03]  /*5540*/  @UP0 UIMAD.WIDE UR6, UR4, 0x4, UR6 ;  /* 0x00000004040608a5 */ /* 0x002fe6000f8e0206 */
[----:B------:R-:W1:Y:S03]  /*5550*/  @!UP0 LDCU UR4, c[0x0][0x880] ;  /* 0x00011000ff0487ac */ /* 0x000e660008000800 */
[----:B------:R-:W-:Y:S01]  /*5560*/  IMAD.U32 R2, RZ, RZ, UR6 ;  /* 0x00000006ff027e24 */ /* 0x000fe2000f8e00ff */
[----:B------:R-:W-:Y:S05]  /*5570*/  MOV R3, UR7 ;  /* 0x0000000700037c02 */ /* 0x000fea0008000f00 */
[----:B-----5:R2:W5:Y:S02]  /*5580*/  @P3 LDG.E R49, desc[UR46][R2.64] ;  /* 0x0000002e02313981 */ /* 0x020564000c1e1900 */
[----:B-12---:R-:W-:Y:S02]  /*5590*/  @!P3 IMAD.U32 R49, RZ, RZ, UR4 ;  /* 0x00000004ff31be24 */ /* 0x006fe4000f8e00ff */
.L_x_88:
[----:B------:R-:W-:Y:S05]  /*55a0*/  @!P4 BRA `(.L_x_89) ;  /* 0x000000000020c947 */ /* 0x000fea0003800000 */
[----:B------:R-:W-:Y:S04]  /*55b0*/  ISETP.NE.U32.AND P3, PT, R88, RZ, PT ;  /* 0x000000ff5800720c */ /* 0x000fe80003f65070 */
[----:B------:R-:W-:Y:S11]  /*55c0*/  ISETP.NE.AND.EX P3, PT, R89, RZ, PT, P3 ;  /* 0x000000ff5900720c */ /* 0x000ff60003f65330 */
[----:B------:R-:W-:Y:S02]  /*55d0*/  @!UPT UIADD3 URZ, UPT, UPT, URZ, URZ, URZ ;  /* 0x000000fffffff290 */ /* 0x000fe4000fffe0ff */
[----:B------:R-:W1:Y:S01]  /*55e0*/  @P3 LDC.64 R2, c[0x0][0x8a8] ;  /* 0x00022a00ff023b82 */ /* 0x000e620000000a00 */
[----:B------:R-:W-:Y:S04]  /*55f0*/  @P3 IMAD R0, R90, UR36, RZ ;  /* 0x000000245a003c24 */ /* 0x000fe8000f8e02ff */
[----:B-1----:R-:W-:Y:S05]  /*5600*/  @P3 IMAD.WIDE R2, R0, 0x4, R2 ;  /* 0x0000000400023825 */ /* 0x002fea00078e0202 */
[----:B-----5:R1:W5:Y:S02]  /*5610*/  @P3 LDG.E R47, desc[UR46][R2.64] ;  /* 0x0000002e022f3981 */ /* 0x020364000c1e1900 */
[----:B-1----:R-:W2:Y:S02]  /*5620*/  @!P3 LDC R47, c[0x0][0x8a0] ;  /* 0x00022800ff2fbb82 */ /* 0x002ea40000000800 */
.L_x_89:
[----:B-----5:R-:W-:Y:S01]  /*5630*/  FSETP.NEU.AND P4, PT, R49, RZ, PT ;  /* 0x000000ff3100720b */ /* 0x020fe20003f8d000 */
[----:B------:R-:W-:Y:S01]  /*5640*/  BSSY B1, `(.L_x_90) ;  /* 0x0000042000017945 */ /* 0x000fe20003800000 */
[----:B------:R-:W-:Y:S01]  /*5650*/  SEL R7, RZ, 0xffffffff, P2 ;  /* 0xffffffffff077807 */ /* 0x000fe20001000000 */
[----:B------:R-:W-:Y:S01]  /*5660*/  IMAD.MOV.U32 R115, RZ, RZ, 0x1 ;  /* 0x00000001ff737424 */ /* 0x000fe200078e00ff */
[----:B------:R-:W-:Y:S02]  /*5670*/  LOP3.LUT P3, RZ, R95, 0xff, RZ, 0xc0, !PT ;  /* 0x000000ff5fff7812 */ /* 0x000fe4000786c0ff */
[----:B------:R-:W-:Y:S02]  /*5680*/  CS2R R86, SRZ ;  /* 0x0000000000567805 */ /* 0x000fe4000001ff00 */
[----:B------:R-:W-:Y:S02]  /*5690*/  @P1 SEL R4, RZ, 0xffffffff, P4 ;  /* 0xffffffffff041807 */ /* 0x000fe40002000000 */
[----:B------:R-:W-:Y:S02]  /*56a0*/  CS2R R84, SRZ ;  /* 0x0000000000547805 */ /* 0x000fe4000001ff00 */
[----:B------:R-:W-:Y:S02]  /*56b0*/  LEA R0, R105, UR49, 0x3 ;  /* 0x0000003169007c11 */ /* 0x000fe4000f8e18ff */
[----:B------:R-:W-:Y:S02]  /*56c0*/  CS2R R82, SRZ ;  /* 0x0000000000527805 */ /* 0x000fe4000001ff00 */
[----:B------:R-:W-:Y:S02]  /*56d0*/  @P0 SEL R4, R7, R4, !P3 ;  /* 0x0000000407040207 */ /* 0x000fe40005800000 */
[----:B------:R-:W-:Y:S02]  /*56e0*/  CS2R R80, SRZ ;  /* 0x0000000000507805 */ /* 0x000fe4000001ff00 */
[----:B------:R-:W-:Y:S02]  /*56f0*/  LEA R113, R44, UR49, 0x3 ;  /* 0x000000312c717c11 */ /* 0x000fe4000f8e18ff */
[----:B------:R-:W-:Y:S02]  /*5700*/  @P1 LOP3.LUT R4, R4, 0x1, RZ, 0xc0, !PT ;  /* 0x0000000104041812 */ /* 0x000fe400078ec0ff */
[----:B------:R-:W-:Y:S02]  /*5710*/  SHF.L.U32 R2, R107, 0x1f, RZ ;  /* 0x0000001f6b027819 */ /* 0x000fe400000006ff */
[----:B------:R-:W-:Y:S02]  /*5720*/  ISETP.NE.U32.OR P6, PT, R4, 0x1, !P1 ;  /* 0x000000010400780c */ /* 0x000fe40004fc5470 */
[----:B------:R-:W-:Y:S02]  /*5730*/  PLOP3.LUT P2, PT, PT, PT, UP1, 0x80, 0x8 ;  /* 0x000000000008781c */ /* 0x000fe40003f4f018 */
[----:B------:R-:W-:Y:S02]  /*5740*/  LEA.HI R5, R44, R44, RZ, 0x1 ;  /* 0x0000002c2c057211 */ /* 0x000fe400078f08ff */
[----:B------:R-:W-:Y:S02]  /*5750*/  SEL R4, RZ, 0xffffffff, P4 ;  /* 0xffffffffff047807 */ /* 0x000fe40002000000 */
[----:B------:R-:W-:Y:S01]  /*5760*/  P2R R114, PR, RZ, 0x40 ;  /* 0x00000040ff727803 */ /* 0x000fe20000000000 */
[C---:B------:R-:W-:Y:S01]  /*5770*/  IMAD.SHL.U32 R3, R5.reuse, 0x40, RZ ;  /* 0x0000004005037824 */ /* 0x040fe200078e00ff */
[----:B------:R-:W-:Y:S03]  /*5780*/  LOP3.LUT R5, R5, 0xffe, RZ, 0xc0, !PT ;  /* 0x00000ffe05057812 */ /* 0x000fe600078ec0ff */
[----:B------:R-:W-:Y:S02]  /*5790*/  @P6 SHF.L.U32 R9, R104, 0x1f, RZ ;  /* 0x0000001f68096819 */ /* 0x000fe400000006ff */
[----:B------:R-:W-:Y:S01]  /*57a0*/  @P2 SEL R4, R7, R4, !P3 ;  /* 0x0000000407042207 */ /* 0x000fe20005800000 */
[----:B------:R-:W-:Y:S01]  /*57b0*/  IMAD.IADD R48, R44, 0x1, -R5 ;  /* 0x000000012c307824 */ /* 0x000fe200078e0a05 */
[----:B------:R-:W1:Y:S01]  /*57c0*/  @P6 SYNCS.PHASECHK.TRANS64.TRYWAIT P1, [R0+URZ+0x80], R9 ;  /* 0x00008009000065a7 */ /* 0x000e6200080211ff */
[----:B------:R-:W-:Y:S02]  /*57d0*/  LOP3.LUT R3, R3, 0xffffff80, RZ, 0xc0, !PT ;  /* 0xffffff8003037812 */ /* 0x000fe400078ec0ff */
[----:B------:R-:W-:Y:S03]  /*57e0*/  LOP3.LUT R4, R4, 0x1, RZ, 0xc0, !PT ;  /* 0x0000000104047812 */ /* 0x000fe600078ec0ff */
[----:B------:R-:W-:Y:S01]  /*57f0*/  IMAD.IADD R3, R46, 0x1, R3 ;  /* 0x000000012e037824 */ /* 0x000fe200078e0203 */
[----:B------:R-:W-:Y:S03]  /*5800*/  ISETP.NE.U32.AND P5, PT, R4, 0x1, PT ;  /* 0x000000010400780c */ /* 0x000fe60003fa5070 */
[----:B------:R-:W-:Y:S01]  /*5810*/  IMAD R48, R48, 0x100000, R3 ;  /* 0x0010000030307824 */ /* 0x000fe200078e0203 */
[----:B------:R-:W-:Y:S01]  /*5820*/  P2R R124, PR, RZ, 0x20 ;  /* 0x00000020ff7c7803 */ /* 0x000fe20000000000 */
[----:B------:R3:W4:Y:S01]  /*5830*/  SYNCS.PHASECHK.TRANS64.TRYWAIT P0, [R113+URZ+0xd0], R2 ;  /* 0x0000d002710075a7 */ /* 0x00072200080011ff */
[----:B-1----:R-:W-:Y:S01]  /*5840*/  @P6 SEL R115, RZ, 0x1, !P1 ;  /* 0x00000001ff736807 */ /* 0x002fe20004800000 */
[----:B---3--:R-:W-:Y:S06]  /*5850*/  @!P6 BRA `(.L_x_91) ;  /* 0x000000000080e947 */ /* 0x008fec0003800000 */
[----:B------:R-:W-:Y:S01]  /*5860*/  @P5 IMAD R5, R105, 0x1000, R100 ;  /* 0x0000100069055824 */ /* 0x000fe200078e0264 */
[----:B------:R-:W-:Y:S01]  /*5870*/  ISETP.NE.AND P1, PT, R115, RZ, PT ;  /* 0x000000ff7300720c */ /* 0x000fe20003f25270 */
[----:B------:R-:W-:Y:S01]  /*5880*/  BSSY B0, `(.L_x_92) ;  /* 0x000000b000007945 */ /* 0x000fe20003800000 */
[----:B------:R-:W-:Y:S01]  /*5890*/  CS2R R82, SRZ ;  /* 0x0000000000527805 */ /* 0x000fe2000001ff00 */
[----:B------:R-:W-:Y:S01]  /*58a0*/  @P5 VIADD R4, R5, UR49 ;  /* 0x0000003105045c36 */ /* 0x000fe20008000000 */
[----:B------:R-:W-:Y:S02]  /*58b0*/  CS2R R80, SRZ ;  /* 0x0000000000507805 */ /* 0x000fe4000001ff00 */
[----:B------:R-:W-:Y:S02]  /*58c0*/  CS2R R86, SRZ ;  /* 0x0000000000567805 */ /* 0x000fe4000001ff00 */
[----:B------:R-:W-:Y:S01]  /*58d0*/  CS2R R84, SRZ ;  /* 0x0000000000547805 */ /* 0x000fe2000001ff00 */
[----:B------:R-:W-:Y:S04]  /*58e0*/  @P5 IMAD R4, R108, -0x10, R4 ;  /* 0xfffffff06c045824 */ /* 0x000fe800078e0204 */
[----:B------:R-:W-:Y:S05]  /*58f0*/  @P1 BRA `(.L_x_93) ;  /* 0x00000000000c1947 */ /* 0x000fea0003800000 */
[----:B------:R-:W-:Y:S04]  /*5900*/  SHF.L.U32 R3, R104, 0x1f, RZ ;  /* 0x0000001f68037819 */ /* 0x000fe800000006ff */
[----:B------:R-:W1:Y:S02]  /*5910*/  SYNCS.PHASECHK.TRANS64.TRYWAIT P1, [R0+URZ+0x80], R3 ;  /* 0x00008003000075a7 */ /* 0x000e6400080211ff */
[----:B-1----:R-:W-:Y:S05]  /*5920*/  @!P1 BRA `(.L_x_94) ;  /* 0x0000002400509947 */ /* 0x002fea0003800000 */
.L_x_93:
[----:B------:R-:W-:Y:S05]  /*5930*/  BSYNC B0 ;  /* 0x0000000000007941 */ /* 0x000fea0003800000 */
.L_x_92:
[----:B------:R-:W-:Y:S01]  /*5940*/  ISETP.NE.AND P1, PT, R124, RZ, PT ;  /* 0x000000ff7c00720c */ /* 0x000fe20003f25270 */
[----:B-1----:R-:W-:Y:S02]  /*5950*/  VIADD R3, R0, 0x90 ;  /* 0x0000009000037836 */ /* 0x002fe40000000000 */
[----:B------:R-:W-:Y:S02]  /*5960*/  IMAD.U32 R0, RZ, RZ, UR37 ;  /* 0x00000025ff007e24 */ /* 0x000fe4000f8e00ff */
[----:B------:R-:W-:Y:S03]  /*5970*/  VIADD R105, R105, 0x1 ;  /* 0x0000000169697836 */ /* 0x000fe60000000000 */
[----:B------:R-:W-:Y:S05]  /*5980*/  PRMT R0, R0, 0x654, R3 ;  /* 0x0000065400007816 */ /* 0x000fea0000000003 */
[----:B------:R1:W3:Y:S04]  /*5990*/  @P1 LDS.128 R80, [R5+UR49+0x200] ;  /* 0x0002003105501984 */ /* 0x0002e80008000c00 */
[----:B------:R1:W1:Y:S01]  /*59a0*/  @P1 LDS.128 R84, [R4+0x210] ;  /* 0x0002100004541984 */ /* 0x0002620000000c00 */
[C---:B------:R-:W-:Y:S01]  /*59b0*/  ISETP.NE.AND P1, PT, R105.reuse, 0x2, PT ;  /* 0x000000026900780c */ /* 0x040fe20003f25270 */
[----:B------:R-:W-:Y:S01]  /*59c0*/  @!PT LDS RZ, [RZ] ;  /* 0x00000000fffff984 */ /* 0x000fe20000000800 */
[----:B------:R-:W-:Y:S01]  /*59d0*/  @!PT LDS RZ, [RZ] ;  /* 0x00000000fffff984 */ /* 0x000fe20000000800 */
[----:B------:R-:W-:Y:S01]  /*59e0*/  @!PT LDS RZ, [RZ] ;  /* 0x00000000fffff984 */ /* 0x000fe20000000800 */
[----:B------:R-:W-:Y:S01]  /*59f0*/  @!PT LDS RZ, [RZ] ;  /* 0x00000000fffff984 */ /* 0x000fe20000000800 */
[----:B------:R5:W-:Y:S06]  /*5a00*/  MEMBAR.ALL.CTA ;  /* 0x0000000000007992 */ /* 0x000bec0000008000 */
[----:B-----5:R-:W5:Y:S01]  /*5a10*/  FENCE.VIEW.ASYNC.S ;  /* 0x00000000000073c6 */ /* 0x020f620000000000 */
[----:B------:R-:W-:Y:S02]  /*5a20*/  SEL R3, RZ, 0x1, P1 ;  /* 0x00000001ff037807 */ /* 0x000fe40000800000 */
[----:B------:R-:W-:Y:S02]  /*5a30*/  SEL R105, R105, RZ, P1 ;  /* 0x000000ff69697207 */ /* 0x000fe40000800000 */
[----:B------:R-:W-:Y:S01]  /*5a40*/  LOP3.LUT R104, R104, R3, RZ, 0x3c, !PT ;  /* 0x0000000368687212 */ /* 0x000fe200078e3cff */
[----:B-----5:R1:W-:Y:S06]  /*5a50*/  SYNCS.ARRIVE.TRANS64.RED.A1T0 RZ, [R0+URZ], RZ ;  /* 0x000000ff00ff79a7 */ /* 0x0203ec00081004ff */
.L_x_91:
[----:B------:R-:W-:Y:S05]  /*5a60*/  BSYNC B1 ;  /* 0x0000000000017941 */ /* 0x000fea0003800000 */
.L_x_90:
[----:B-1----:R-:W-:Y:S04]  /*5a70*/  SHF.R.U32.HI R0, RZ, 0x15, R48 ;  /* 0x00000015ff007819 */ /* 0x002fe80000011630 */
[----:B------:R-:W-:Y:S01]  /*5a80*/  LOP3.LUT P1, RZ, R0, 0x3, R101, 0x48, !PT ;  /* 0x0000000300ff7812 */ /* 0x000fe20007824865 */
[----:B------:R-:W-:Y:S01]  /*5a90*/  @!UPT UIADD3 URZ, UPT, UPT, URZ, URZ, URZ ;  /* 0x000000fffffff290 */ /* 0x000fe2000fffe0ff */
[----:B----4-:R-:W-:Y:S11]  /*5aa0*/  @P0 BRA `(.L_x_95) ;  /* 0x0000000000080947 */ /* 0x010ff60003800000 */
[----:B------:R-:W1:Y:S02]  /*5ab0*/  SYNCS.PHASECHK.TRANS64.TRYWAIT P0, [R113+URZ+0xd0], R2 ;  /* 0x0000d002710075a7 */ /* 0x000e6400080011ff */
[----:B-1----:R-:W-:Y:S05]  /*5ac0*/  @!P0 BRA `(.L_x_96) ;  /* 0x0000002000fc8947 */ /* 0x002fea0003800000 */
.L_x_95:
[----:B------:R-:W-:Y:S05]  /*5ad0*/  @!P1 BRA `(.L_x_97) ;  /* 0x0000000000409947 */ /* 0x000fea0003800000 */
[----:B------:R-:W4:Y:S01]  /*5ae0*/  LDCU.64 UR8, c[0x4][0x70] ;  /* 0x01000e00ff0877ac */ /* 0x000f220008000a00 */
[----:B------:R-:W-:Y:S01]  /*5af0*/  MOV R3, 0x0 ;  /* 0x0000000000037802 */ /* 0x000fe20000000f00 */
[----:B------:R-:W-:Y:S02]  /*5b00*/  HFMA2 R12, -RZ, RZ, 0, 5.9604644775390625e-08 ;  /* 0x00000001ff0c7431 */ /* 0x000fe400000001ff */
[----:B------:R-:W-:Y:S02]  /*5b10*/  IMAD.MOV.U32 R8, RZ, RZ, 0x192 ;  /* 0x00000192ff087424 */ /* 0x000fe400078e00ff */
[----:B------:R-:W-:Y:S01]  /*5b20*/  IMAD.MOV.U32 R13, RZ, RZ, RZ ;  /* 0x000000ffff0d7224 */ /* 0x000fe200078e00ff */
[----:B------:R-:W5:Y:S01]  /*5b30*/  LDCU.64 UR6, c[0x4][0x78] ;  /* 0x01000f00ff0677ac */ /* 0x000f620008000a00 */
[----:B-1----:R-:W1:Y:S01]  /*5b40*/  LDC.64 R2, c[0x4][R3] ;  /* 0x0100000003027b82 */ /* 0x002e620000000a00 */
[----:B------:R-:W2:Y:S01]  /*5b50*/  LDCU.64 UR4, c[0x4][0x10] ;  /* 0x01000200ff0477ac */ /* 0x000ea20008000a00 */
[----:B----4-:R-:W-:Y:S01]  /*5b60*/  MOV R5, UR9 ;  /* 0x0000000900057c02 */ /* 0x010fe20008000f00 */
[----:B------:R-:W-:Y:S01]  /*5b70*/  IMAD.U32 R4, RZ, RZ, UR8 ;  /* 0x00000008ff047e24 */ /* 0x000fe2000f8e00ff */
[----:B-----5:R-:W-:Y:S01]  /*5b80*/  MOV R7, UR7 ;  /* 0x0000000700077c02 */ /* 0x020fe20008000f00 */
[----:B------:R-:W-:Y:S01]  /*5b90*/  IMAD.U32 R6, RZ, RZ, UR6 ;  /* 0x00000006ff067e24 */ /* 0x000fe2000f8e00ff */
[----:B--2---:R-:W-:Y:S01]  /*5ba0*/  MOV R11, UR5 ;  /* 0x00000005000b7c02 */ /* 0x004fe20008000f00 */
[----:B------:R-:W-:Y:S02]  /*5bb0*/  IMAD.U32 R10, RZ, RZ, UR4 ;  /* 0x00000004ff0a7e24 */ /* 0x000fe4000f8e00ff */
[----:B------:R-:W-:Y:S07]  /*5bc0*/  LEPC R20, `(.L_x_97) ;  /* 0x000000001014794e */ /* 0x000fee0000000000 */
[----:B-1-3--:R-:W-:Y:S05]  /*5bd0*/  CALL.ABS.NOINC R2 ;  /* 0x0000000002007343 */ /* 0x00afea0003c00000 */
.L_x_97:
[-C--:B---3--:R-:W-:Y:S01]  /*5be0*/  F2FP.F16.E5M2.UNPACK_B R51, R80.reuse ;  /* 0x00000050ff33723e */ /* 0x088fe200020004ff */
[----:B------:R-:W-:Y:S05]  /*5bf0*/  WARPSYNC.ALL ;  /* 0x0000000000007948 */ /* 0x000fea0003800000 */
[----:B------:R-:W-:Y:S01]  /*5c00*/  R2UR UR4, R48 ;  /* 0x00000000300472ca */ /* 0x000fe200000e0000 */
[--C-:B------:R-:W-:Y:S01]  /*5c10*/  HADD2.F32 R50, -RZ, R51.reuse.H0_H0 ;  /* 0x20000033ff327230 */ /* 0x100fe20000004100 */
[----:B------:R-:W-:Y:S01]  /*5c20*/  F2FP.F16.E5M2.UNPACK_B R53, R80.H1 ;  /* 0x00000050ff35723e */ /* 0x000fe200030004ff */
[----:B------:R-:W-:Y:S01]  /*5c30*/  HADD2.F32 R51, -RZ, R51.H1_H1 ;  /* 0x30000033ff337230 */ /* 0x000fe20000004100 */
[-C--:B------:R-:W-:Y:S01]  /*5c40*/  F2FP.F16.E5M2.UNPACK_B R55, R81.reuse ;  /* 0x00000051ff37723e */ /* 0x080fe200020004ff */
[----:B------:R-:W-:Y:S01]  /*5c50*/  BSSY.RECONVERGENT B0, `(.L_x_98) ;  /* 0x0000099000007945 */ /* 0x000fe20003800200 */
[----:B------:R-:W-:Y:S01]  /*5c60*/  F2FP.F16.E5M2.UNPACK_B R57, R81.H1 ;  /* 0x00000051ff39723e */ /* 0x000fe200030004ff */
[--C-:B------:R-:W-:Y:S01]  /*5c70*/  HADD2.F32 R52, -RZ, R53.reuse.H0_H0 ;  /* 0x20000035ff347230 */ /* 0x100fe20000004100 */
[-C--:B------:R-:W-:Y:S01]  /*5c80*/  F2FP.F16.E5M2.UNPACK_B R59, R82.reuse ;  /* 0x00000052ff3b723e */ /* 0x080fe200020004ff */
[----:B------:R-:W-:Y:S01]  /*5c90*/  HADD2.F32 R54, -RZ, R53.H1_H1 ;  /* 0x30000035ff367230 */ /* 0x000fe20000004100 */
[----:B------:R-:W-:Y:S01]  /*5ca0*/  F2FP.F16.E5M2.UNPACK_B R61, R82.H1 ;  /* 0x00000052ff3d723e */ /* 0x000fe200030004ff */
[--C-:B------:R-:W-:Y:S01]  /*5cb0*/  HADD2.F32 R53, -RZ, R55.reuse.H0_H0 ;  /* 0x20000037ff357230 */ /* 0x100fe20000004100 */
[-C--:B------:R-:W-:Y:S01]  /*5cc0*/  F2FP.F16.E5M2.UNPACK_B R63, R83.reuse ;  /* 0x00000053ff3f723e */ /* 0x080fe200020004ff */
[----:B------:R-:W-:Y:S01]  /*5cd0*/  LDTM.16dp32bit_t0_t15.x32 R4, tmem[UR4] ;  /* 0x00000004000479ee */ /* 0x000fe20008a80000 */
[----:B------:R-:W2:Y:S01]  /*5ce0*/  LDTM.16dp32bit_t16_t31.x32 R4, tmem[UR4+0x20] ;  /* 0x00002004000479ee */ /* 0x000ea20008aa0000 */
[----:B------:R-:W-:Y:S01]  /*5cf0*/  SHF.L.U32 R125, R102, 0x4, RZ ;  /* 0x00000004667d7819 */ /* 0x000fe200000006ff */
[----:B------:R-:W-:Y:S01]  /*5d00*/  HADD2.F32 R56, -RZ, R55.H1_H1 ;  /* 0x30000037ff387230 */ /* 0x000fe20000004100 */
[----:B------:R-:W-:Y:S01]  /*5d10*/  ISETP.NE.AND P6, PT, R114, RZ, PT ;  /* 0x000000ff7200720c */ /* 0x000fe20003fc5270 */
[----:B------:R-:W-:Y:S01]  /*5d20*/  HADD2.F32 R60, -RZ, R59.H1_H1 ;  /* 0x3000003bff3c7230 */ /* 0x000fe20000004100 */
[----:B------:R-:W-:Y:S01]  /*5d30*/  IADD3 R114, PT, PT, R100, UR49, RZ ;  /* 0x0000003164727c10 */ /* 0x000fe2000fffe0ff */
[----:B------:R-:W-:Y:S01]  /*5d40*/  HADD2.F32 R64, -RZ, R63.H1_H1 ;  /* 0x3000003fff407230 */ /* 0x000fe20000004100 */
[----:B------:R-:W-:Y:S01]  /*5d50*/  F2FP.F16.E5M2.UNPACK_B R65, R83.H1 ;  /* 0x00000053ff41723e */ /* 0x000fe200030004ff */
[--C-:B------:R-:W-:Y:S01]  /*5d60*/  HADD2.F32 R55, -RZ, R57.reuse.H0_H0 ;  /* 0x20000039ff377230 */ /* 0x100fe20000004100 */
[----:B------:R-:W-:Y:S01]  /*5d70*/  IADD3 R114, PT, PT, R114, R125, RZ ;  /* 0x0000007d72727210 */ /* 0x000fe20007ffe0ff */
[----:B------:R-:W-:Y:S01]  /*5d80*/  HADD2.F32 R58, -RZ, R57.H1_H1 ;  /* 0x30000039ff3a7230 */ /* 0x000fe20000004100 */
[-C--:B------:R-:W-:Y:S01]  /*5d90*/  F2FP.F16.E5M2.UNPACK_B R67, R84.reuse ;  /* 0x00000054ff43723e */ /* 0x080fe200020004ff */
[----:B------:R-:W-:Y:S01]  /*5da0*/  HADD2.F32 R57, -RZ, R59.H0_H0 ;  /* 0x2000003bff397230 */ /* 0x000fe20000004100 */
[----:B------:R-:W-:Y:S01]  /*5db0*/  F2FP.F16.E5M2.UNPACK_B R69, R84.H1 ;  /* 0x00000054ff45723e */ /* 0x000fe200030004ff */
[----:B------:R-:W-:Y:S01]  /*5dc0*/  HADD2.F32 R59, -RZ, R61.H0_H0 ;  /* 0x2000003dff3b7230 */ /* 0x000fe20000004100 */
[-C--:B------:R-:W-:Y:S01]  /*5dd0*/  F2FP.F16.E5M2.UNPACK_B R71, R85.reuse ;  /* 0x00000055ff47723e */ /* 0x080fe200020004ff */
[----:B------:R-:W-:Y:S01]  /*5de0*/  HADD2.F32 R68, -RZ, R67.H1_H1 ;  /* 0x30000043ff447230 */ /* 0x000fe20000004100 */
[----:B------:R-:W-:Y:S01]  /*5df0*/  F2FP.F16.E5M2.UNPACK_B R73, R85.H1 ;  /* 0x00000055ff49723e */ /* 0x000fe200030004ff */
[----:B------:R-:W-:Y:S01]  /*5e00*/  HADD2.F32 R62, -RZ, R61.H1_H1 ;  /* 0x3000003dff3e7230 */ /* 0x000fe20000004100 */
[-C--:B------:R-:W-:Y:S01]  /*5e10*/  F2FP.F16.E5M2.UNPACK_B R75, R86.reuse ;  /* 0x00000056ff4b723e */ /* 0x080fe200020004ff */
[----:B------:R-:W-:Y:S01]  /*5e20*/  HADD2.F32 R61, -RZ, R63.H0_H0 ;  /* 0x2000003fff3d7230 */ /* 0x000fe20000004100 */
[----:B------:R-:W-:Y:S01]  /*5e30*/  F2FP.F16.E5M2.UNPACK_B R77, R86.H1 ;  /* 0x00000056ff4d723e */ /* 0x000fe200030004ff */
[----:B------:R-:W-:Y:S01]  /*5e40*/  HADD2.F32 R72, -RZ, R71.H1_H1 ;  /* 0x30000047ff487230 */ /* 0x000fe20000004100 */
[----:B------:R-:W-:Y:S01]  /*5e50*/  F2FP.F16.E5M2.UNPACK_B R79, R87.H1 ;  /* 0x00000057ff4f723e */ /* 0x000fe200030004ff */
[C---:B--2---:R-:W-:Y:S01]  /*5e60*/  FMUL R0, R47.reuse, R4 ;  /* 0x000000042f007220 */ /* 0x044fe20000400000 */
[C---:B-1----:R-:W-:Y:S01]  /*5e70*/  FMUL R2, R47.reuse, R5 ;  /* 0x000000052f027220 */ /* 0x042fe20000400000 */
[C---:B------:R-:W-:Y:S01]  /*5e80*/  FMUL R4, R47.reuse, R8 ;  /* 0x000000082f047220 */ /* 0x040fe20000400000 */
[----:B------:R-:W-:Y:S01]  /*5e90*/  FMUL R5, R47, R9 ;  /* 0x000000092f057220 */ /* 0x000fe20000400000 */
[C---:B------:R-:W-:Y:S01]  /*5ea0*/  FFMA R0, R49.reuse, R50, R0 ;  /* 0x0000003231007223 */ /* 0x040fe20000000000 */
[----:B------:R-:W-:Y:S01]  /*5eb0*/  FFMA R2, R49, R51, R2 ;  /* 0x0000003331027223 */ /* 0x000fe20000000002 */
[C---:B------:R-:W-:Y:S01]  /*5ec0*/  FMUL R8, R47.reuse, R12 ;  /* 0x0000000c2f087220 */ /* 0x040fe20000400000 */
[C---:B------:R-:W-:Y:S01]  /*5ed0*/  FMUL R9, R47.reuse, R13 ;  /* 0x0000000d2f097220 */ /* 0x040fe20000400000 */
[C---:B------:R-:W-:Y:S01]  /*5ee0*/  FMUL R12, R47.reuse, R16 ;  /* 0x000000102f0c7220 */ /* 0x040fe20000400000 */
[C---:B------:R-:W-:Y:S01]  /*5ef0*/  FMUL R13, R47.reuse, R17 ;  /* 0x000000112f0d7220 */ /* 0x040fe20000400000 */
[C---:B------:R-:W-:Y:S01]  /*5f00*/  FMUL R16, R47.reuse, R20 ;  /* 0x000000142f107220 */ /* 0x040fe20000400000 */
[C---:B------:R-:W-:Y:S01]  /*5f10*/  FMUL R17, R47.reuse, R21 ;  /* 0x000000152f117220 */ /* 0x040fe20000400000 */
[C---:B------:R-:W-:Y:S01]  /*5f20*/  FMUL R20, R47.reuse, R24 ;  /* 0x000000182f147220 */ /* 0x040fe20000400000 */
[C---:B------:R-:W-:Y:S01]  /*5f30*/  FMUL R21, R47.reuse, R25 ;  /* 0x000000192f157220 */ /* 0x040fe20000400000 */
[----:B------:R-:W-:Y:S02]  /*5f40*/  HADD2.F32 R76, -RZ, R75.H1_H1 ;  /* 0x3000004bff4c7230 */ /* 0x000fe40000004100 */
[C---:B------:R-:W-:Y:S01]  /*5f50*/  FMUL R24, R47.reuse, R28 ;  /* 0x0000001c2f187220 */ /* 0x040fe20000400000 */
[C---:B------:R-:W-:Y:S01]  /*5f60*/  FMUL R25, R47.reuse, R29 ;  /* 0x0000001d2f197220 */ /* 0x040fe20000400000 */
[C---:B------:R-:W-:Y:S01]  /*5f70*/  FMUL R28, R47.reuse, R32 ;  /* 0x000000202f1c7220 */ /* 0x040fe20000400000 */
[C---:B------:R-:W-:Y:S01]  /*5f80*/  FMUL R29, R47.reuse, R33 ;  /* 0x000000212f1d7220 */ /* 0x040fe20000400000 */
[C---:B------:R-:W-:Y:S01]  /*5f90*/  FMUL R3, R47.reuse, R6 ;  /* 0x000000062f037220 */ /* 0x040fe20000400000 */
[C---:B------:R-:W-:Y:S01]  /*5fa0*/  FMUL R7, R47.reuse, R7 ;  /* 0x000000072f077220 */ /* 0x040fe20000400000 */
[C---:B------:R-:W-:Y:S01]  /*5fb0*/  FMUL R6, R47.reuse, R10 ;  /* 0x0000000a2f067220 */ /* 0x040fe20000400000 */
[----:B------:R-:W-:Y:S01]  /*5fc0*/  FMUL R11, R47, R11 ;  /* 0x0000000b2f0b7220 */ /* 0x000fe20000400000 */
[C---:B------:R-:W-:Y:S01]  /*5fd0*/  FFMA R3, R49.reuse, R52, R3 ;  /* 0x0000003431037223 */ /* 0x040fe20000000003 */
[C---:B------:R-:W-:Y:S01]  /*5fe0*/  FFMA R7, R49.reuse, R54, R7 ;  /* 0x0000003631077223 */ /* 0x040fe20000000007 */
[C---:B------:R-:W-:Y:S01]  /*5ff0*/  FFMA R4, R49.reuse, R53, R4 ;  /* 0x0000003531047223 */ /* 0x040fe20000000004 */
[----:B------:R-:W-:Y:S01]  /*6000*/  F2FP.F16.E5M2.UNPACK_B R50, R87 ;  /* 0x00000057ff32723e */ /* 0x000fe200020004ff */
[C---:B------:R-:W-:Y:S01]  /*6010*/  FFMA R5, R49.reuse, R56, R5 ;  /* 0x0000003831057223 */ /* 0x040fe20000000005 */
[----:B------:R-:W-:Y:S01]  /*6020*/  FFMA R6, R49, R55, R6 ;  /* 0x0000003731067223 */ /* 0x000fe20000000006 */
[----:B------:R-:W-:Y:S01]  /*6030*/  F2FP.SATFINITE.E5M2.F32.PACK_AB_MERGE_C R117, R7, R3, RZ ;  /* 0x000000030775723e */ /* 0x000fe200048060ff */
[C---:B------:R-:W-:Y:S01]  /*6040*/  FFMA R11, R49.reuse, R58, R11 ;  /* 0x0000003a310b7223 */ /* 0x040fe2000000000b */
[C---:B------:R-:W-:Y:S01]  /*6050*/  FFMA R8, R49.reuse, R57, R8 ;  /* 0x0000003931087223 */ /* 0x040fe20000000008 */
[----:B------:R-:W-:Y:S01]  /*6060*/  ISETP.NE.AND P0, PT, R110, RZ, PT ;  /* 0x000000ff6e00720c */ /* 0x000fe20003f05270 */
[----:B------:R-:W-:Y:S01]  /*6070*/  FFMA R9, R49, R60, R9 ;  /* 0x0000003c31097223 */ /* 0x000fe20000000009 */
[----:B------:R-:W-:Y:S01]  /*6080*/  F2FP.SATFINITE.E5M2.F32.PACK_AB_MERGE_C R116, R2, R0, R117 ;  /* 0x000000000274723e */ /* 0x000fe20004806075 */
[--C-:B------:R-:W-:Y:S01]  /*6090*/  HADD2.F32 R51, -RZ, R50.reuse.H0_H0 ;  /* 0x20000032ff337230 */ /* 0x100fe20000004100 */
[----:B------:R-:W-:Y:S01]  /*60a0*/  F2FP.SATFINITE.E5M2.F32.PACK_AB_MERGE_C R117, R11, R6, RZ ;  /* 0x000000060b75723e */ /* 0x000fe200048060ff */
[----:B------:R-:W-:Y:S02]  /*60b0*/  HADD2.F32 R50, -RZ, R50.H1_H1 ;  /* 0x30000032ff327230 */ /* 0x000fe40000004100 */
[C---:B------:R-:W-:Y:S01]  /*60c0*/  FMUL R10, R47.reuse, R14 ;  /* 0x0000000e2f0a7220 */ /* 0x040fe20000400000 */
[----:B------:R-:W-:Y:S01]  /*60d0*/  FMUL R15, R47, R15 ;  /* 0x0000000f2f0f7220 */ /* 0x000fe20000400000 */
[--C-:B------:R-:W-:Y:S01]  /*60e0*/  HADD2.F32 R63, -RZ, R65.reuse.H0_H0 ;  /* 0x20000041ff3f7230 */ /* 0x100fe20000004100 */
[----:B------:R-:W-:Y:S01]  /*60f0*/  F2FP.SATFINITE.E5M2.F32.PACK_AB_MERGE_C R117, R5, R4, R117 ;  /* 0x000000040575723e */ /* 0x000fe20004806075 */
[C---:B------:R-:W-:Y:S01]  /*6100*/  FFMA R10, R49.reuse, R59, R10 ;  /* 0x0000003b310a7223 */ /* 0x040fe2000000000a */
[C---:B------:R-:W-:Y:S01]  /*6110*/  FFMA R15, R49.reuse, R62, R15 ;  /* 0x0000003e310f7223 */ /* 0x040fe2000000000f */
[C---:B------:R-:W-:Y:S01]  /*6120*/  FFMA R12, R49.reuse, R61, R12 ;  /* 0x0000003d310c7223 */ /* 0x040fe2000000000c */
[----:B------:R-:W-:Y:S01]  /*6130*/  FFMA R13, R49, R64, R13 ;  /* 0x00000040310d7223 */ /* 0x000fe2000000000d */
[----:B------:R-:W-:Y:S02]  /*6140*/  HADD2.F32 R66, -RZ, R65.H1_H1 ;  /* 0x30000041ff427230 */ /* 0x000fe40000004100 */
[C---:B------:R-:W-:Y:S01]  /*6150*/  FMUL R14, R47.reuse, R18 ;  /* 0x000000122f0e7220 */ /* 0x040fe20000400000 */
[----:B------:R-:W-:Y:S02]  /*6160*/  HADD2.F32 R65, -RZ, R67.H0_H0 ;  /* 0x20000043ff417230 */ /* 0x000fe40000004100 */
[----:B------:R-:W-:Y:S01]  /*6170*/  FMUL R19, R47, R19 ;  /* 0x000000132f137220 */ /* 0x000fe20000400000 */
[--C-:B------:R-:W-:Y:S02]  /*6180*/  HADD2.F32 R67, -RZ, R69.reuse.H0_H0 ;  /* 0x20000045ff437230 */ /* 0x100fe40000004100 */
[----:B------:R-:W-:Y:S01]  /*6190*/  FFMA R14, R49, R63, R14 ;  /* 0x0000003f310e7223 */ /* 0x000fe2000000000e */
[----:B------:R-:W-:Y:S02]  /*61a0*/  HADD2.F32 R70, -RZ, R69.H1_H1 ;  /* 0x30000045ff467230 */ /* 0x000fe40000004100 */
[----:B------:R-:W-:Y:S01]  /*61b0*/  FMUL R18, R47, R22 ;  /* 0x000000162f127220 */ /* 0x000fe20000400000 */
[----:B------:R-:W-:Y:S02]  /*61c0*/  HADD2.F32 R69, -RZ, R71.H0_H0 ;  /* 0x20000047ff457230 */ /* 0x000fe40000004100 */
[----:B------:R-:W-:Y:S01]  /*61d0*/  FFMA R19, R49, R66, R19 ;  /* 0x0000004231137223 */ /* 0x000fe20000000013 */
[----:B------:R-:W-:Y:S01]  /*61e0*/  FMUL R23, R47, R23 ;  /* 0x000000172f177220 */ /* 0x000fe20000400000 */
[C---:B------:R-:W-:Y:S01]  /*61f0*/  FFMA R16, R49.reuse, R65, R16 ;  /* 0x0000004131107223 */ /* 0x040fe20000000010 */
[C---:B------:R-:W-:Y:S01]  /*6200*/  FFMA R17, R49.reuse, R68, R17 ;  /* 0x0000004431117223 */ /* 0x040fe20000000011 */
        /* <DEDUP_REMOVED lines=23> */
[----:B------:R-:W-:Y:S01]  /*6380*/  F2FP.SATFINITE.E5M2.F32.PACK_AB_MERGE_C R118, R15, R10, RZ ;  /* 0x0000000a0f76723e */ /* 0x000fe200048060ff */
[----:B------:R-:W-:Y:S01]  /*6390*/  FFMA R28, R49, R51, R28 ;  /* 0x00000033311c7223 */ /* 0x000fe2000000001c */
[----:B------:R-:W-:Y:S01]  /*63a0*/  F2FP.SATFINITE.E5M2.F32.PACK_AB_MERGE_C R119, R19, R14, RZ ;  /* 0x0000000e1377723e */ /* 0x000fe200048060ff */
[C---:B------:R-:W-:Y:S01]  /*63b0*/  FFMA R29, R49.reuse, R50, R29 ;  /* 0x00000032311d7223 */ /* 0x040fe2000000001d */
[C---:B------:R-:W-:Y:S01]  /*63c0*/  FFMA R30, R49.reuse, R77, R30 ;  /* 0x0000004d311e7223 */ /* 0x040fe2000000001e */
[----:B------:R-:W-:Y:S01]  /*63d0*/  FFMA R35, R49, R52, R35 ;  /* 0x0000003431237223 */ /* 0x000fe20000000023 */
[----:B------:R-:W-:Y:S02]  /*63e0*/  F2FP.SATFINITE.E5M2.F32.PACK_AB_MERGE_C R118, R9, R8, R118 ;  /* 0x000000080976723e */ /* 0x000fe40004806076 */
[----:B------:R-:W-:Y:S02]  /*63f0*/  F2FP.SATFINITE.E5M2.F32.PACK_AB_MERGE_C R119, R13, R12, R119 ;  /* 0x0000000c0d77723e */ /* 0x000fe40004806077 */
[----:B------:R-:W-:Y:S02]  /*6400*/  F2FP.SATFINITE.E5M2.F32.PACK_AB_MERGE_C R120, R23, R18, RZ ;  /* 0x000000121778723e */ /* 0x000fe400048060ff */
[----:B------:R-:W-:Y:S01]  /*6410*/  F2FP.SATFINITE.E5M2.F32.PACK_AB_MERGE_C R121, R27, R22, RZ ;  /* 0x000000161b79723e */ /* 0x000fe200048060ff */
[----:B------:R1:W-:Y:S01]  /*6420*/  STS.128 [R100+UR49+0x2200], R116 ;  /* 0x0022007464007988 */ /* 0x0003e20008000c31 */
[----:B------:R-:W-:Y:S02]  /*6430*/  F2FP.SATFINITE.E5M2.F32.PACK_AB_MERGE_C R122, R31, R26, RZ ;  /* 0x0000001a1f7a723e */ /* 0x000fe400048060ff */
[----:B------:R-:W-:Y:S02]  /*6440*/  F2FP.SATFINITE.E5M2.F32.PACK_AB_MERGE_C R123, R35, R30, RZ ;  /* 0x0000001e237b723e */ /* 0x000fe400048060ff */
[----:B------:R-:W-:Y:S02]  /*6450*/  F2FP.SATFINITE.E5M2.F32.PACK_AB_MERGE_C R120, R17, R16, R120 ;  /* 0x000000101178723e */ /* 0x000fe40004806078 */
[----:B------:R-:W-:Y:S02]  /*6460*/  F2FP.SATFINITE.E5M2.F32.PACK_AB_MERGE_C R121, R21, R20, R121 ;  /* 0x000000141579723e */ /* 0x000fe40004806079 */
[----:B------:R-:W-:Y:S02]  /*6470*/  F2FP.SATFINITE.E5M2.F32.PACK_AB_MERGE_C R122, R25, R24, R122 ;  /* 0x00000018197a723e */ /* 0x000fe4000480607a */
[----:B------:R-:W-:Y:S02]  /*6480*/  F2FP.SATFINITE.E5M2.F32.PACK_AB_MERGE_C R123, R29, R28, R123 ;  /* 0x0000001c1d7b723e */ /* 0x000fe4000480607b */
[----:B------:R-:W-:Y:S02]  /*6490*/  LEA R32, R105, UR49, 0x3 ;  /* 0x0000003169207c11 */ /* 0x000fe4000f8e18ff */
[----:B------:R-:W-:Y:S01]  /*64a0*/  @P6 SHF.L.U32 R33, R104, 0x1f, RZ ;  /* 0x0000001f68216819 */ /* 0x000fe200000006ff */
[----:B------:R1:W-:Y:S01]  /*64b0*/  STS.128 [R114+0x2210], R120 ;  /* 0x0022107872007388 */ /* 0x0003e20000000c00 */
[----:B------:R-:W-:Y:S01]  /*64c0*/  @!PT LDS RZ, [RZ] ;  /* 0x00000000fffff984 */ /* 0x000fe20000000800 */
[----:B------:R-:W-:Y:S01]  /*64d0*/  @!PT LDS RZ, [RZ] ;  /* 0x00000000fffff984 */ /* 0x000fe20000000800 */
[----:B------:R-:W-:Y:S01]  /*64e0*/  @!PT LDS RZ, [RZ] ;  /* 0x00000000fffff984 */ /* 0x000fe20000000800 */
[----:B------:R-:W-:Y:S01]  /*64f0*/  @!PT LDS RZ, [RZ] ;  /* 0x00000000fffff984 */ /* 0x000fe20000000800 */
[----:B------:R2:W-:Y:S07]  /*6500*/  MEMBAR.ALL.CTA ;  /* 0x0000000000007992 */ /* 0x0005ee0000008000 */
[----:B--2---:R-:W2:Y:S02]  /*6510*/  FENCE.VIEW.ASYNC.S ;  /* 0x00000000000073c6 */ /* 0x004ea40000000000 */
[----:B--2---:R-:W-:Y:S06]  /*6520*/  BAR.SYNC.DEFER_BLOCKING 0x1, 0x80 ;  /* 0x0042000000007b1d */ /* 0x004fec0000010000 */
[----:B------:R-:W-:Y:S05]  /*6530*/  @P0 BRA `(.L_x_99) ;  /* 0x0000000000280947 */ /* 0x000fea0003800000 */
[----:B------:R-:W-:Y:S02]  /*6540*/  UIADD3 UR4, UPT, UPT, UR49, 0x2200, URZ ;  /* 0x0000220031047890 */ /* 0x000fe4000fffe0ff */
[----:B------:R-:W-:Y:S01]  /*6550*/  UIADD3 UR6, UP0, UPT, UR52, 0x680, URZ ;  /* 0x0000068034067890 */ /* 0x000fe2000ff1e0ff */
[----:B------:R-:W-:Y:S03]  /*6560*/  UMOV UR43, UR36 ;  /* 0x00000024002b7c82 */ /* 0x000fe60008000000 */
[----:B------:R-:W-:Y:S01]  /*6570*/  MOV R109, UR4 ;  /* 0x00000004006d7c02 */ /* 0x000fe20008000f00 */
[----:B------:R-:W-:Y:S03]  /*6580*/  UIADD3.X UR7, UPT, UPT, URZ, UR53, URZ, UP0, !UPT ;  /* 0x00000035ff077290 */ /* 0x000fe600087fe4ff */
[----:B------:R-:W-:Y:S11]  /*6590*/  R2UR UR40, R109 ;  /* 0x000000006d2872ca */ /* 0x000ff600000e0000 */
[----:B------:R-:W-:Y:S02]  /*65a0*/  @!UPT UIADD3 URZ, UPT, UPT, URZ, URZ, URZ ;  /* 0x000000fffffff290 */ /* 0x000fe4000fffe0ff */
[----:B------:R2:W-:Y:S01]  /*65b0*/  UTMASTG.3D [UR40], [UR6] ;  /* 0x00000028060073b5 */ /* 0x0005e20008010000 */
[----:B------:R0:W-:Y:S01]  /*65c0*/  UTMACMDFLUSH ;  /* 0x00000000000079b7 */ /* 0x0001e20000000000 */
[----:B--2---:R-:W-:Y:S04]  /*65d0*/  DEPBAR.LE SB0, 0x1 ;  /* 0x000080400000791a */ /* 0x004fe80000000000 */
.L_x_99:
[----:B------:R-:W-:Y:S05]  /*65e0*/  BSYNC.RECONVERGENT B0 ;  /* 0x0000000000007941 */ /* 0x000fea0003800200 */
.L_x_98:
[----:B------:R-:W-:Y:S06]  /*65f0*/  BAR.SYNC.DEFER_BLOCKING 0x1, 0x80 ;  /* 0x0042000000007b1d */ /* 0x000fec0000010000 */
[----:B------:R-:W2:Y:S01]  /*6600*/  @P6 SYNCS.PHASECHK.TRANS64.TRYWAIT P0, [R32+URZ+0x80], R33 ;  /* 0x00008021200065a7 */ /* 0x000ea200080011ff */
[----:B------:R-:W-:Y:S01]  /*6610*/  BSSY B1, `(.L_x_100) ;  /* 0x0000020000017945 */ /* 0x000fe20003800000 */
[----:B--2---:R-:W-:Y:S03]  /*6620*/  @P6 SEL R115, RZ, 0x1, !P0 ;  /* 0x00000001ff736807 */ /* 0x004fe60004000000 */
[----:B------:R-:W-:Y:S05]  /*6630*/  @!P6 BRA `(.L_x_101) ;  /* 0x000000000074e947 */ /* 0x000fea0003800000 */
[----:B------:R-:W-:Y:S01]  /*6640*/  ISETP.NE.AND P1, PT, R124, RZ, PT ;  /* 0x000000ff7c00720c */ /* 0x000fe20003f25270 */
[----:B------:R-:W-:Y:S01]  /*6650*/  BSSY B0, `(.L_x_102) ;  /* 0x0000009000007945 */ /* 0x000fe20003800000 */
[----:B------:R-:W-:Y:S11]  /*6660*/  ISETP.NE.AND P0, PT, R115, RZ, PT ;  /* 0x000000ff7300720c */ /* 0x000ff60003f05270 */
[----:B------:R-:W-:Y:S05]  /*6670*/  @P1 IMAD R0, R105, 0x1000, R100 ;  /* 0x0000100069001824 */ /* 0x000fea00078e0264 */
[----:B------:R-:W-:Y:S05]  /*6680*/  @P1 IADD3 R2, PT, PT, R0, UR49, RZ ;  /* 0x0000003100021c10 */ /* 0x000fea000fffe0ff */
[----:B------:R-:W-:Y:S01]  /*6690*/  @P1 IMAD.IADD R2, R2, 0x1, R125 ;  /* 0x0000000102021824 */ /* 0x000fe200078e027d */
[----:B------:R-:W-:Y:S06]  /*66a0*/  @P0 BRA `(.L_x_103) ;  /* 0x00000000000c0947 */ /* 0x000fec0003800000 */
[----:B------:R-:W-:Y:S04]  /*66b0*/  SHF.L.U32 R3, R104, 0x1f, RZ ;  /* 0x0000001f68037819 */ /* 0x000fe800000006ff */
[----:B------:R-:W2:Y:S02]  /*66c0*/  SYNCS.PHASECHK.TRANS64.TRYWAIT P0, [R32+URZ+0x80], R3 ;  /* 0x00008003200075a7 */ /* 0x000ea400080011ff */
[----:B--2---:R-:W-:Y:S05]  /*66d0*/  @!P0 BRA `(.L_x_104) ;  /* 0x00000018000c8947 */ /* 0x004fea0003800000 */
.L_x_103:
[----:B------:R-:W-:Y:S05]  /*66e0*/  BSYNC B0 ;  /* 0x0000000000007941 */ /* 0x000fea0003800000 */
.L_x_102:
[----:B------:R-:W-:Y:S01]  /*66f0*/  ISETP.NE.AND P0, PT, R124, RZ, PT ;  /* 0x000000ff7c00720c */ /* 0x000fe20003f05270 */
[----:B--2---:R-:W-:Y:S02]  /*6700*/  VIADD R32, R32, 0x90 ;  /* 0x0000009020207836 */ /* 0x004fe40000000000 */
[----:B------:R-:W-:Y:S02]  /*6710*/  IMAD.U32 R3, RZ, RZ, UR37 ;  /* 0x00000025ff037e24 */ /* 0x000fe4000f8e00ff */
[----:B------:R-:W-:Y:S03]  /*6720*/  VIADD R105, R105, 0x1 ;  /* 0x0000000169697836 */ /* 0x000fe60000000000 */
[----:B------:R-:W-:Y:S05]  /*6730*/  PRMT R3, R3, 0x654, R32 ;  /* 0x0000065403037816 */ /* 0x000fea0000000020 */
[----:B------:R2:W3:Y:S04]  /*6740*/  @P0 LDS.128 R80, [R0+UR49+0x200] ;  /* 0x0002003100500984 */ /* 0x0004e80008000c00 */
[----:B------:R2:W4:Y:S01]  /*6750*/  @P0 LDS.128 R84, [R2+0x210] ;  /* 0x0002100002540984 */ /* 0x0005220000000c00 */
[C---:B------:R-:W-:Y:S01]  /*6760*/  ISETP.NE.AND P0, PT, R105.reuse, 0x2, PT ;  /* 0x000000026900780c */ /* 0x040fe20003f05270 */
[----:B------:R-:W-:Y:S01]  /*6770*/  @!PT LDS RZ, [RZ] ;  /* 0x00000000fffff984 */ /* 0x000fe20000000800 */
[----:B------:R-:W-:Y:S01]  /*6780*/  @!PT LDS RZ, [RZ] ;  /* 0x00000000fffff984 */ /* 0x000fe20000000800 */
[----:B------:R-:W-:Y:S01]  /*6790*/  @!PT LDS RZ, [RZ] ;  /* 0x00000000fffff984 */ /* 0x000fe20000000800 */
[----:B------:R-:W-:Y:S01]  /*67a0*/  @!PT LDS RZ, [RZ] ;  /* 0x00000000fffff984 */ /* 0x000fe20000000800 */
[----:B------:R5:W-:Y:S06]  /*67b0*/  MEMBAR.ALL.CTA ;  /* 0x0000000000007992 */ /* 0x000bec0000008000 */
[----:B-----5:R-:W5:Y:S01]  /*67c0*/  FENCE.VIEW.ASYNC.S ;  /* 0x00000000000073c6 */ /* 0x020f620000000000 */
[----:B------:R-:W-:Y:S01]  /*67d0*/  SEL R105, R105, RZ, P0 ;  /* 0x000000ff69697207 */ /* 0x000fe20000000000 */
[----:B-----5:R5:W-:Y:S02]  /*67e0*/  SYNCS.ARRIVE.TRANS64.RED.A1T0 RZ, [R3+URZ], RZ ;  /* 0x000000ff03ff79a7 */ /* 0x020be400081004ff */
[----:B-----5:R-:W-:Y:S04]  /*67f0*/  SEL R3, RZ, 0x1, P0 ;  /* 0x00000001ff037807 */ /* 0x020fe80000000000 */
[----:B--23--:R-:W-:Y:S02]  /*6800*/  LOP3.LUT R104, R104, R3, RZ, 0x3c, !PT ;  /* 0x0000000368687212 */ /* 0x00cfe400078e3cff */
.L_x_101:
[----:B------:R-:W-:Y:S05]  /*6810*/  BSYNC B1 ;  /* 0x0000000000017941 */ /* 0x000fea0003800000 */
.L_x_100:
[----:B------:R-:W-:Y:S05]  /*6820*/  VIADD R0, R48, 0x40 ;  /* 0x0000004030007836 */ /* 0x000fea0000000000 */
[----:B------:R-:W-:Y:S04]  /*6830*/  SHF.R.U32.HI R0, RZ, 0x15, R0 ;  /* 0x00000015ff007819 */ /* 0x000fe80000011600 */
[----:B------:R-:W-:Y:S11]  /*6840*/  LOP3.LUT P0, RZ, R0, 0x3, R101, 0x48, !PT ;  /* 0x0000000300ff7812 */ /* 0x000ff60007804865 */
[----:B------:R-:W-:Y:S02]  /*6850*/  @!UPT UIADD3 URZ, UPT, UPT, URZ, URZ, URZ ;  /* 0x000000fffffff290 */ /* 0x000fe4000fffe0ff */
[----:B------:R-:W-:Y:S05]  /*6860*/  @!P0 BRA `(.L_x_105) ;  /* 0x0000000000408947 */ /* 0x000fea0003800000 */
[----:B------:R-:W2:Y:S01]  /*6870*/  LDCU.64 UR8, c[0x4][0x70] ;  /* 0x01000e00ff0877ac */ /* 0x000ea20008000a00 */
[----:B------:R-:W-:Y:S01]  /*6880*/  MOV R3, 0x0 ;  /* 0x0000000000037802 */ /* 0x000fe20000000f00 */
[----:B------:R-:W-:Y:S02]  /*6890*/  HFMA2 R12, -RZ, RZ, 0, 5.9604644775390625e-08 ;  /* 0x00000001ff0c7431 */ /* 0x000fe400000001ff */
[----:B------:R-:W-:Y:S02]  /*68a0*/  IMAD.MOV.U32 R8, RZ, RZ, 0x192 ;  /* 0x00000192ff087424 */ /* 0x000fe400078e00ff */
[----:B------:R-:W-:Y:S01]  /*68b0*/  IMAD.MOV.U32 R13, RZ, RZ, RZ ;  /* 0x000000ffff0d7224 */ /* 0x000fe200078e00ff */
[----:B------:R-:W3:Y:S01]  /*68c0*/  LDCU.64 UR6, c[0x4][0x78] ;  /* 0x01000f00ff0677ac */ /* 0x000ee20008000a00 */
[----:B------:R-:W1:Y:S01]  /*68d0*/  LDC.64 R2, c[0x4][R3] ;  /* 0x0100000003027b82 */ /* 0x000e620000000a00 */
[----:B------:R-:W5:Y:S01]  /*68e0*/  LDCU.64 UR4, c[0x4][0x10] ;  /* 0x01000200ff0477ac */ /* 0x000f620008000a00 */
[----:B--2---:R-:W-:Y:S01]  /*68f0*/  MOV R5, UR9 ;  /* 0x0000000900057c02 */ /* 0x004fe20008000f00 */
[----:B------:R-:W-:Y:S01]  /*6900*/  IMAD.U32 R4, RZ, RZ, UR8 ;  /* 0x00000008ff047e24 */ /* 0x000fe2000f8e00ff */
[----:B---3--:R-:W-:Y:S01]  /*6910*/  MOV R7, UR7 ;  /* 0x0000000700077c02 */ /* 0x008fe20008000f00 */
[----:B------:R-:W-:Y:S01]  /*6920*/  IMAD.U32 R6, RZ, RZ, UR6 ;  /* 0x00000006ff067e24 */ /* 0x000fe2000f8e00ff */
[----:B-----5:R-:W-:Y:S01]  /*6930*/  MOV R11, UR5 ;  /* 0x00000005000b7c02 */ /* 0x020fe20008000f00 */
[----:B------:R-:W-:Y:S02]  /*6940*/  IMAD.U32 R10, RZ, RZ, UR4 ;  /* 0x00000004ff0a7e24 */ /* 0x000fe4000f8e00ff */
[----:B------:R-:W-:Y:S07]  /*6950*/  LEPC R20, `(.L_x_105) ;  /* 0x000000001014794e */ /* 0x000fee0000000000 */
[----:B-1--4-:R-:W-:Y:S05]  /*6960*/  CALL.ABS.NOINC R2 ;  /* 0x0000000002007343 */ /* 0x012fea0003c00000 */
.L_x_105:
[----:B------:R-:W-:Y:S01]  /*6970*/  ISETP.NE.AND P0, PT, R110, RZ, PT ;  /* 0x000000ff6e00720c */ /* 0x000fe20003f05270 */
[----:B------:R-:W-:Y:S05]  /*6980*/  WARPSYNC.ALL ;  /* 0x0000000000007948 */ /* 0x000fea0003800000 */
[----:B------:R-:W-:Y:S01]  /*6990*/  R2UR UR4, R48 ;  /* 0x00000000300472ca */ /* 0x000fe200000e0000 */
[----:B------:R-:W-:Y:S01]  /*69a0*/  BSSY.RECONVERGENT B0, `(.L_x_106) ;  /* 0x000009c000007945 */ /* 0x000fe20003800200 */
[-C--:B------:R-:W-:Y:S02]  /*69b0*/  F2FP.F16.E5M2.UNPACK_B R51, R80.reuse ;  /* 0x00000050ff33723e */ /* 0x080fe400020004ff */
[----:B------:R-:W-:Y:S02]  /*69c0*/  F2FP.F16.E5M2.UNPACK_B R80, R80.H1 ;  /* 0x00000050ff50723e */ /* 0x000fe400030004ff */
[-C--:B------:R-:W-:Y:S01]  /*69d0*/  F2FP.F16.E5M2.UNPACK_B R55, R81.reuse ;  /* 0x00000051ff37723e */ /* 0x080fe200020004ff */
[--C-:B------:R-:W-:Y:S01]  /*69e0*/  HADD2.F32 R50, -RZ, R51.reuse.H0_H0 ;  /* 0x20000033ff327230 */ /* 0x100fe20000004100 */
[----:B------:R-:W-:Y:S01]  /*69f0*/  F2FP.F16.E5M2.UNPACK_B R81, R81.H1 ;  /* 0x00000051ff51723e */ /* 0x000fe200030004ff */
[----:B------:R-:W-:Y:S01]  /*6a00*/  HADD2.F32 R52, -RZ, R51.H1_H1 ;  /* 0x30000033ff347230 */ /* 0x000fe20000004100 */
[-C--:B------:R-:W-:Y:S01]  /*6a10*/  F2FP.F16.E5M2.UNPACK_B R59, R82.reuse ;  /* 0x00000052ff3b723e */ /* 0x080fe200020004ff */
[--C-:B------:R-:W-:Y:S01]  /*6a20*/  HADD2.F32 R51, -RZ, R80.reuse.H0_H0 ;  /* 0x20000050ff337230 */ /* 0x100fe20000004100 */
[----:B------:R-:W-:Y:S01]  /*6a30*/  F2FP.F16.E5M2.UNPACK_B R82, R82.H1 ;  /* 0x00000052ff52723e */ /* 0x000fe200030004ff */
[----:B------:R-:W-:Y:S01]  /*6a40*/  LDTM.16dp32bit_t0_t15.x32 R4, tmem[UR4+0x40] ;  /* 0x00004004000479ee */ /* 0x000fe20008a80000 */
[----:B------:R-:W2:Y:S01]  /*6a50*/  LDTM.16dp32bit_t16_t31.x32 R4, tmem[UR4+0x60] ;  /* 0x00006004000479ee */ /* 0x000ea20008aa0000 */
[----:B------:R-:W-:Y:S01]  /*6a60*/  NOP ;  /* 0x0000000000007918 */ /* 0x000fe20000000000 */
[--C-:B------:R-:W-:Y:S01]  /*6a70*/  HADD2.F32 R53, -RZ, R55.reuse.H0_H0 ;  /* 0x20000037ff357230 */ /* 0x100fe20000004100 */
[----:B------:R-:W-:Y:S01]  /*6a80*/  R2UR UR5, R113 ;  /* 0x00000000710572ca */ /* 0x000fe200000e0000 */
[----:B------:R-:W-:Y:S01]  /*6a90*/  HADD2.F32 R56, -RZ, R55.H1_H1 ;  /* 0x30000037ff387230 */ /* 0x000fe20000004100 */
[----:B------:R-:W-:Y:S01]  /*6aa0*/  F2FP.F16.E5M2.UNPACK_B R63, R83 ;  /* 0x00000053ff3f723e */ /* 0x000fe200020004ff */
[--C-:B------:R-:W-:Y:S01]  /*6ab0*/  HADD2.F32 R57, -RZ, R59.reuse.H0_H0 ;  /* 0x2000003bff397230 */ /* 0x100fe20000004100 */
[----:B----4-:R-:W-:Y:S01]  /*6ac0*/  F2FP.F16.E5M2.UNPACK_B R67, R84 ;  /* 0x00000054ff43723e */ /* 0x010fe200020004ff */
[----:B------:R-:W-:Y:S01]  /*6ad0*/  HADD2.F32 R60, -RZ, R59.H1_H1 ;  /* 0x3000003bff3c7230 */ /* 0x000fe20000004100 */
[----:B------:R-:W-:Y:S01]  /*6ae0*/  F2FP.F16.E5M2.UNPACK_B R71, R85 ;  /* 0x00000055ff47723e */ /* 0x000fe200020004ff */
[--C-:B------:R-:W-:Y:S01]  /*6af0*/  HADD2.F32 R61, -RZ, R63.reuse.H0_H0 ;  /* 0x2000003fff3d7230 */ /* 0x100fe20000004100 */
[----:B------:R-:W-:Y:S01]  /*6b00*/  F2FP.F16.E5M2.UNPACK_B R75, R86 ;  /* 0x00000056ff4b723e */ /* 0x000fe200020004ff */
[----:B------:R-:W-:Y:S01]  /*6b10*/  HADD2.F32 R64, -RZ, R63.H1_H1 ;  /* 0x3000003fff407230 */ /* 0x000fe20000004100 */
[----:B------:R-:W-:Y:S01]  /*6b20*/  F2FP.F16.E5M2.UNPACK_B R77, R87 ;  /* 0x00000057ff4d723e */ /* 0x000fe200020004ff */
[--C-:B------:R-:W-:Y:S01]  /*6b30*/  HADD2.F32 R65, -RZ, R67.reuse.H0_H0 ;  /* 0x20000043ff417230 */ /* 0x100fe20000004100 */
[----:B------:R-:W-:Y:S01]  /*6b40*/  F2FP.F16.E5M2.UNPACK_B R83, R83.H1 ;  /* 0x00000053ff53723e */ /* 0x000fe200030004ff */
[----:B------:R-:W-:Y:S01]  /*6b50*/  UIADD3 UR5, UPT, UPT, UR5, 0xf0, URZ ;  /* 0x000000f005057890 */ /* 0x000fe2000fffe0ff */
[----:B------:R-:W-:Y:S01]  /*6b60*/  HADD2.F32 R67, -RZ, R67.H1_H1 ;  /* 0x30000043ff437230 */ /* 0x000fe20000004100 */
[----:B------:R-:W-:Y:S01]  /*6b70*/  F2FP.F16.E5M2.UNPACK_B R84, R84.H1 ;  /* 0x00000054ff54723e */ /* 0x000fe200030004ff */
[--C-:B------:R-:W-:Y:S01]  /*6b80*/  HADD2.F32 R69, -RZ, R71.reuse.H0_H0 ;  /* 0x20000047ff457230 */ /* 0x100fe20000004100 */
[----:B------:R-:W-:Y:S01]  /*6b90*/  UPRMT UR5, UR37, 0x654, UR5 ;  /* 0x0000065425057896 */ /* 0x000fe20008000005 */
[----:B------:R-:W-:Y:S01]  /*6ba0*/  HADD2.F32 R72, -RZ, R71.H1_H1 ;  /* 0x30000047ff487230 */ /* 0x000fe20000004100 */
[----:B------:R-:W-:Y:S01]  /*6bb0*/  F2FP.F16.E5M2.UNPACK_B R85, R85.H1 ;  /* 0x00000055ff55723e */ /* 0x000fe200030004ff */
[--C-:B------:R-:W-:Y:S02]  /*6bc0*/  HADD2.F32 R73, -RZ, R75.reuse.H0_H0 ;  /* 0x2000004bff497230 */ /* 0x100fe40000004100 */
[C---:B--2---:R-:W-:Y:S01]  /*6bd0*/  FMUL R4, R47.reuse, R4 ;  /* 0x000000042f047220 */ /* 0x044fe20000400000 */
[C---:B------:R-:W-:Y:S01]  /*6be0*/  FMUL R5, R47.reuse, R5 ;  /* 0x000000052f057220 */ /* 0x040fe20000400000 */
[C---:B------:R-:W-:Y:S01]  /*6bf0*/  FMUL R8, R47.reuse, R8 ;  /* 0x000000082f087220 */ /* 0x040fe20000400000 */
[----:B------:R-:W-:Y:S01]  /*6c00*/  FMUL R9, R47, R9 ;  /* 0x000000092f097220 */ /* 0x000fe20000400000 */
[C---:B------:R-:W-:Y:S01]  /*6c10*/  FFMA R4, R49.reuse, R50, R4 ;  /* 0x0000003231047223 */ /* 0x040fe20000000004 */
[----:B------:R-:W-:Y:S01]  /*6c20*/  SYNCS.ARRIVE.TRANS64.RED.A1T0 RZ, [UR5], RZ ;  /* 0x000000ffffff79a7 */ /* 0x000fe20008100405 */
        /* <DEDUP_REMOVED lines=18> */
[--C-:B------:R-:W-:Y:S02]  /*6d50*/  HADD2.F32 R55, -RZ, R81.reuse.H0_H0 ;  /* 0x20000051ff377230 */ /* 0x100fe40000004100 */
[----:B------:R-:W-:Y:S01]  /*6d60*/  FMUL R10, R47, R10 ;  /* 0x0000000a2f0a7220 */ /* 0x000fe20000400000 */
[C---:B------:R-:W-:Y:S01]  /*6d70*/  FFMA R6, R49.reuse, R51, R6 ;  /* 0x0000003331067223 */ /* 0x040fe20000000006 */
[----:B------:R-:W-:Y:S02]  /*6d80*/  HADD2.F32 R58, -RZ, R81.H1_H1 ;  /* 0x30000051ff3a7230 */ /* 0x000fe40000004100 */
[C---:B------:R-:W-:Y:S01]  /*6d90*/  FFMA R7, R49.reuse, R54, R7 ;  /* 0x0000003631077223 */ /* 0x040fe20000000007 */
[C---:B------:R-:W-:Y:S01]  /*6da0*/  FFMA R8, R49.reuse, R53, R8 ;  /* 0x0000003531087223 */ /* 0x040fe20000000008 */
[C---:B------:R-:W-:Y:S01]  /*6db0*/  FFMA R9, R49.reuse, R56, R9 ;  /* 0x0000003831097223 */ /* 0x040fe20000000009 */
[----:B------:R-:W-:Y:S01]  /*6dc0*/  FFMA R10, R49, R55, R10 ;  /* 0x00000037310a7223 */ /* 0x000fe2000000000a */
[----:B------:R-:W-:Y:S01]  /*6dd0*/  HADD2.F32 R51, -RZ, R77.H0_H0 ;  /* 0x2000004dff337230 */ /* 0x000fe20000004100 */
[----:B-1----:R-:W-:Y:S01]  /*6de0*/  F2FP.SATFINITE.E5M2.F32.PACK_AB_MERGE_C R116, R7, R6, RZ ;  /* 0x000000060774723e */ /* 0x002fe200048060ff */
[C---:B------:R-:W-:Y:S01]  /*6df0*/  FMUL R11, R47.reuse, R11 ;  /* 0x0000000b2f0b7220 */ /* 0x040fe20000400000 */
[--C-:B------:R-:W-:Y:S02]  /*6e00*/  HADD2.F32 R59, -RZ, R82.reuse.H0_H0 ;  /* 0x20000052ff3b7230 */ /* 0x100fe40000004100 */
[----:B------:R-:W-:Y:S01]  /*6e10*/  FMUL R14, R47, R14 ;  /* 0x0000000e2f0e7220 */ /* 0x000fe20000400000 */
[----:B------:R-:W-:Y:S01]  /*6e20*/  HADD2.F32 R62, -RZ, R82.H1_H1 ;  /* 0x30000052ff3e7230 */ /* 0x000fe20000004100 */
[----:B------:R-:W-:Y:S01]  /*6e30*/  F2FP.SATFINITE.E5M2.F32.PACK_AB_MERGE_C R116, R5, R4, R116 ;  /* 0x000000040574723e */ /* 0x000fe20004806074 */
[C---:B------:R-:W-:Y:S01]  /*6e40*/  FFMA R11, R49.reuse, R58, R11 ;  /* 0x0000003a310b7223 */ /* 0x040fe2000000000b */
[C---:B------:R-:W-:Y:S01]  /*6e50*/  FFMA R12, R49.reuse, R57, R12 ;  /* 0x00000039310c7223 */ /* 0x040fe2000000000c */
[C---:B------:R-:W-:Y:S01]  /*6e60*/  FFMA R13, R49.reuse, R60, R13 ;  /* 0x0000003c310d7223 */ /* 0x040fe2000000000d */
[----:B------:R-:W-:Y:S01]  /*6e70*/  F2FP.F16.E5M2.UNPACK_B R86, R86.H1 ;  /* 0x00000056ff56723e */ /* 0x000fe200030004ff */
[----:B------:R-:W-:Y:S01]  /*6e80*/  FFMA R14, R49, R59, R14 ;  /* 0x0000003b310e7223 */ /* 0x000fe2000000000e */
[----:B------:R-:W-:Y:S01]  /*6e90*/  F2FP.SATFINITE.E5M2.F32.PACK_AB_MERGE_C R117, R11, R10, RZ ;  /* 0x0000000a0b75723e */ /* 0x000fe200048060ff */
[C---:B------:R-:W-:Y:S01]  /*6ea0*/  FMUL R15, R47.reuse, R15 ;  /* 0x0000000f2f0f7220 */ /* 0x040fe20000400000 */
[--C-:B------:R-:W-:Y:S02]  /*6eb0*/  HADD2.F32 R63, -RZ, R83.reuse.H0_H0 ;  /* 0x20000053ff3f7230 */ /* 0x100fe40000004100 */
[----:B------:R-:W-:Y:S01]  /*6ec0*/  FMUL R18, R47, R18 ;  /* 0x000000122f127220 */ /* 0x000fe20000400000 */
[----:B------:R-:W-:Y:S01]  /*6ed0*/  HADD2.F32 R66, -RZ, R83.H1_H1 ;  /* 0x30000053ff427230 */ /* 0x000fe20000004100 */
[----:B------:R-:W-:Y:S01]  /*6ee0*/  F2FP.SATFINITE.E5M2.F32.PACK_AB_MERGE_C R117, R9, R8, R117 ;  /* 0x000000080975723e */ /* 0x000fe20004806075 */
[C---:B------:R-:W-:Y:S01]  /*6ef0*/  FFMA R15, R49.reuse, R62, R15 ;  /* 0x0000003e310f7223 */ /* 0x040fe2000000000f */
[C---:B------:R-:W-:Y:S01]  /*6f00*/  FFMA R16, R49.reuse, R61, R16 ;  /* 0x0000003d31107223 */ /* 0x040fe20000000010 */
[----:B------:R-:W-:Y:S01]  /*6f10*/  FFMA R17, R49, R64, R17 ;  /* 0x0000004031117223 */ /* 0x000fe20000000011 */
[----:B------:R-:W-:Y:S01]  /*6f20*/  FMUL R19, R47, R19 ;  /* 0x000000132f137220 */ /* 0x000fe20000400000 */
        /* <DEDUP_REMOVED lines=15> */
[----:B------:R-:W-:Y:S01]  /*7020*/  F2FP.F16.E5M2.UNPACK_B R87, R87.H1 ;  /* 0x00000057ff57723e */ /* 0x000fe200030004ff */
        /* <DEDUP_REMOVED lines=32> */
[----:B------:R-:W-:Y:S03]  /*7230*/  IADD3 R79, PT, PT, R44, 0x1, RZ ;  /* 0x000000012c4f7810 */ /* 0x000fe60007ffe0ff */
        /* <DEDUP_REMOVED lines=9> */
[----:B------:R-:W-:Y:S02]  /*72d0*/  UIADD3 UR8, UP0, UPT, UR52, 0x680, URZ ;  /* 0x0000068034087890 */ /* 0x000fe4000ff1e0ff */
[----:B------:R-:W-:Y:S02]  /*72e0*/  UIADD3 UR5, UPT, UPT, UR41, 0x40, URZ ;  /* 0x0000004029057890 */ /* 0x000fe4000fffe0ff */
[----:B------:R-:W-:Y:S02]  /*72f0*/  UIADD3 UR4, UPT, UPT, UR49, 0x3200, URZ ;  /* 0x0000320031047890 */ /* 0x000fe4000fffe0ff */
[----:B------:R-:W-:Y:S01]  /*7300*/  UIADD3.X UR9, UPT, UPT, URZ, UR53, URZ, UP0, !UPT ;  /* 0x00000035ff097290 */ /* 0x000fe200087fe4ff */
[----:B------:R-:W-:Y:S01]  /*7310*/  UMOV UR6, UR42 ;  /* 0x0000002a00067c82 */ /* 0x000fe20008000000 */
[----:B------:R-:W-:Y:S07]  /*7320*/  UMOV UR7, UR36 ;  /* 0x0000002400077c82 */ /* 0x000fee0008000000 */
[----:B------:R2:W-:Y:S01]  /*7330*/  UTMASTG.3D [UR4], [UR8] ;  /* 0x00000004080073b5 */ /* 0x0005e20008010000 */
[----:B------:R0:W-:Y:S01]  /*7340*/  UTMACMDFLUSH ;  /* 0x00000000000079b7 */ /* 0x0001e20000000000 */
[----:B--2---:R-:W-:Y:S04]  /*7350*/  DEPBAR.LE SB0, 0x1 ;  /* 0x000080400000791a */ /* 0x004fe80000000000 */
.L_x_107:
[----:B------:R-:W-:Y:S05]  /*7360*/  BSYNC.RECONVERGENT B0 ;  /* 0x0000000000007941 */ /* 0x000fea0003800200 */
.L_x_106:
[----:B------:R-:W-:Y:S01]  /*7370*/  BAR.SYNC.DEFER_BLOCKING 0x1, 0x80 ;  /* 0x0042000000007b1d */ /* 0x000fe20000010000 */
[----:B------:R-:W-:Y:S01]  /*7380*/  ISETP.NE.AND P2, PT, R111, RZ, PT ;  /* 0x000000ff6f00720c */ /* 0x000fe20003f45270 */
[----:B------:R-:W-:Y:S01]  /*7390*/  IMAD.IADD R20, R43, 0x1, R94 ;  /* 0x000000012b147824 */ /* 0x000fe200078e025e */
[----:B------:R-:W-:Y:S01]  /*73a0*/  ISETP.NE.AND P0, PT, R112, 0x2, PT ;  /* 0x000000027000780c */ /* 0x000fe20003f05270 */
[----:B------:R-:W-:Y:S01]  /*73b0*/  IMAD.IADD R21, R45, 0x1, R96 ;  /* 0x000000012d157824 */ /* 0x000fe200078e0260 */
[----:B------:R-:W-:Y:S02]  /*73c0*/  ISETP.NE.AND P1, PT, R79, 0x4, PT ;  /* 0x000000044f00780c */ /* 0x000fe40003f25270 */
[----:B------:R-:W-:Y:S02]  /*73d0*/  SEL R3, RZ, 0x1, P0 ;  /* 0x00000001ff037807 */ /* 0x000fe40000000000 */
[----:B------:R-:W-:Y:S02]  /*73e0*/  SEL R0, RZ, 0x1, P1 ;  /* 0x00000001ff007807 */ /* 0x000fe40000800000 */
[----:B------:R-:W-:Y:S02]  /*73f0*/  LOP3.LUT R106, R106, R3, RZ, 0x3c, !PT ;  /* 0x000000036a6a7212 */ /* 0x000fe400078e3cff */
[----:B------:R-:W-:Y:S02]  /*7400*/  LOP3.LUT R107, R107, R0, RZ, 0x3c, !PT ;  /* 0x000000006b6b7212 */ /* 0x000fe400078e3cff */
[----:B------:R-:W-:Y:S02]  /*7410*/  @P2 R2UR UR36, R103 ;  /* 0x00000000672422ca */ /* 0x000fe400000e0000 */
[----:B------:R-:W-:Y:S02]  /*7420*/  SEL R112, R112, RZ, P0 ;  /* 0x000000ff70707207 */ /* 0x000fe40000000000 */
[----:B------:R-:W-:Y:S01]  /*7430*/  SEL R44, R79, RZ, P1 ;  /* 0x000000ff4f2c7207 */ /* 0x000fe20000800000 */
[----:B------:R-:W-:Y:S10]  /*7440*/  @P2 BRA `(.L_x_108) ;  /* 0xffffffd400f82947 */ /* 0x000ff4000383ffff */
[----:B------:R-:W-:Y:S05]  /*7450*/  EXIT ;  /* 0x000000000000794d */ /* 0x000fea0003800000 */
.L_x_19:
[----:B--2---:R2:W1:Y:S02]  /*7460*/  SYNCS.PHASECHK.TRANS64.TRYWAIT P0, [R3+URZ+0x120], R2 ;  /* 0x00012002030075a7 */ /* 0x00446400080011ff */
[----:B-1----:R-:W-:Y:S05]  /*7470*/  @!P0 NANOSLEEP.SYNCS 0x989680 ;  /* 0x009896800000895d */ /* 0x002fea0003900000 */
[----:B------:R-:W1:Y:S02]  /*7480*/  @!P0 SYNCS.PHASECHK.TRANS64 P0, [R3+URZ+0x120], R2 ;  /* 0x00012002030085a7 */ /* 0x000e6400080010ff */
[----:B-1----:R-:W-:Y:S05]  /*7490*/  @!P0 BRA `(.L_x_19) ;  /* 0xfffffffc00f08947 */ /* 0x002fea000383ffff */
[----:B------:R-:W-:Y:S05]  /*74a0*/  BRA `(.L_x_109) ;  /* 0xffffffa000607947 */ /* 0x000fea000383ffff */
.L_x_22:
[----:B-1----:R-:W-:-:S07]  /*74b0*/  MOV R2, UR33 ;  /* 0x0000002100027c02 */ /* 0x002fce0008000f00 */
.L_x_110:
[----:B-1----:R1:W2:Y:S02]  /*74c0*/  SYNCS.PHASECHK.TRANS64.TRYWAIT P0, [R2+URZ+0x40], R5 ;  /* 0x00004005020075a7 */ /* 0x0022a400080011ff */
[----:B--2---:R-:W-:Y:S05]  /*74d0*/  @!P0 NANOSLEEP.SYNCS 0x989680 ;  /* 0x009896800000895d */ /* 0x004fea0003900000 */
[----:B------:R-:W2:Y:S02]  /*74e0*/  @!P0 SYNCS.PHASECHK.TRANS64 P0, [R2+URZ+0x40], R5 ;  /* 0x00004005020085a7 */ /* 0x000ea400080010ff */
[----:B--2---:R-:W-:Y:S05]  /*74f0*/  @!P0 BRA `(.L_x_110) ;  /* 0xfffffffc00f08947 */ /* 0x004fea000383ffff */
[----:B------:R-:W-:Y:S05]  /*7500*/  BRA `(.L_x_21) ;  /* 0xffffffa000b07947 */ /* 0x000fea000383ffff */
.L_x_28:
[----:B-1----:R-:W-:-:S07]  /*7510*/  MOV R2, UR17 ;  /* 0x0000001100027c02 */ /* 0x002fce0008000f00 */
.L_x_111:
[----:B-1----:R1:W2:Y:S02]  /*7520*/  SYNCS.PHASECHK.TRANS64.TRYWAIT P0, [R2+URZ+0x40], R5 ;  /* 0x00004005020075a7 */ /* 0x0022a400080011ff */
[----:B--2---:R-:W-:Y:S05]  /*7530*/  @!P0 NANOSLEEP.SYNCS 0x989680 ;  /* 0x009896800000895d */ /* 0x004fea0003900000 */
[----:B------:R-:W2:Y:S02]  /*7540*/  @!P0 SYNCS.PHASECHK.TRANS64 P0, [R2+URZ+0x40], R5 ;  /* 0x00004005020085a7 */ /* 0x000ea400080010ff */
[----:B--2---:R-:W-:Y:S05]  /*7550*/  @!P0 BRA `(.L_x_111) ;  /* 0xfffffffc00f08947 */ /* 0x004fea000383ffff */
[----:B------:R-:W-:Y:S05]  /*7560*/  BRA `(.L_x_27) ;  /* 0xffffffa400587947 */ /* 0x000fea000383ffff */
.L_x_32:
[----:B-1----:R1:W2:Y:S02]  /*7570*/  SYNCS.PHASECHK.TRANS64.TRYWAIT P0, [R2+URZ+0xb0], R3 ;  /* 0x0000b003020075a7 */ /* 0x0022a400080011ff */
[----:B--2---:R-:W-:Y:S05]  /*7580*/  @!P0 NANOSLEEP.SYNCS 0x989680 ;  /* 0x009896800000895d */ /* 0x004fea0003900000 */
[----:B------:R-:W2:Y:S02]  /*7590*/  @!P0 SYNCS.PHASECHK.TRANS64 P0, [R2+URZ+0xb0], R3 ;  /* 0x0000b003020085a7 */ /* 0x000ea400080010ff */
[----:B--2---:R-:W-:Y:S05]  /*75a0*/  @!P0 BRA `(.L_x_32) ;  /* 0xfffffffc00f08947 */ /* 0x004fea000383ffff */
[----:B------:R-:W-:Y:S05]  /*75b0*/  BRA `(.L_x_112) ;  /* 0xffffffa400e87947 */ /* 0x000fea000383ffff */
.L_x_36:
[----:B----4-:R-:W-:-:S07]  /*75c0*/  MOV R0, UR5 ;  /* 0x0000000500007c02 */ /* 0x010fce0008000f00 */
.L_x_113:
[----:B-1----:R1:W2:Y:S02]  /*75d0*/  SYNCS.PHASECHK.TRANS64.TRYWAIT P0, [R0+URZ], R3 ;  /* 0x00000003000075a7 */ /* 0x0022a400080011ff */
[----:B--2---:R-:W-:Y:S05]  /*75e0*/  @!P0 NANOSLEEP.SYNCS 0x989680 ;  /* 0x009896800000895d */ /* 0x004fea0003900000 */
[----:B------:R-:W2:Y:S02]  /*75f0*/  @!P0 SYNCS.PHASECHK.TRANS64 P0, [R0+URZ], R3 ;  /* 0x00000003000085a7 */ /* 0x000ea400080010ff */
[----:B--2---:R-:W-:Y:S05]  /*7600*/  @!P0 BRA `(.L_x_113) ;  /* 0xfffffffc00f08947 */ /* 0x004fea000383ffff */
[----:B------:R-:W-:Y:S05]  /*7610*/  BRA `(.L_x_114) ;  /* 0xffffffac00587947 */ /* 0x000fea000383ffff */
.L_x_37:
[----:B----4-:R-:W-:-:S07]  /*7620*/  MOV R0, UR5 ;  /* 0x0000000500007c02 */ /* 0x010fce0008000f00 */
.L_x_115:
[----:B-1----:R1:W2:Y:S02]  /*7630*/  SYNCS.PHASECHK.TRANS64.TRYWAIT P0, [R0+URZ], R3 ;  /* 0x00000003000075a7 */ /* 0x0022a400080011ff */
[----:B--2---:R-:W-:Y:S05]  /*7640*/  @!P0 NANOSLEEP.SYNCS 0x989680 ;  /* 0x009896800000895d */ /* 0x004fea0003900000 */
[----:B------:R-:W2:Y:S02]  /*7650*/  @!P0 SYNCS.PHASECHK.TRANS64 P0, [R0+URZ], R3 ;  /* 0x00000003000085a7 */ /* 0x000ea400080010ff */
[----:B--2---:R-:W-:Y:S05]  /*7660*/  @!P0 BRA `(.L_x_115) ;  /* 0xfffffffc00f08947 */ /* 0x004fea000383ffff */
[----:B------:R-:W-:Y:S05]  /*7670*/  BRA `(.L_x_116) ;  /* 0xffffffac00647947 */ /* 0x000fea000383ffff */
.L_x_38:
[----:B----4-:R-:W-:-:S07]  /*7680*/  MOV R0, UR5 ;  /* 0x0000000500007c02 */ /* 0x010fce0008000f00 */
.L_x_117:
[----:B-1----:R1:W2:Y:S02]  /*7690*/  SYNCS.PHASECHK.TRANS64.TRYWAIT P0, [R0+URZ], R3 ;  /* 0x00000003000075a7 */ /* 0x0022a400080011ff */
[----:B--2---:R-:W-:Y:S05]  /*76a0*/  @!P0 NANOSLEEP.SYNCS 0x989680 ;  /* 0x009896800000895d */ /* 0x004fea0003900000 */
[----:B------:R-:W2:Y:S02]  /*76b0*/  @!P0 SYNCS.PHASECHK.TRANS64 P0, [R0+URZ], R3 ;  /* 0x00000003000085a7 */ /* 0x000ea400080010ff */
[----:B--2---:R-:W-:Y:S05]  /*76c0*/  @!P0 BRA `(.L_x_117) ;  /* 0xfffffffc00f08947 */ /* 0x004fea000383ffff */
[----:B------:R-:W-:Y:S05]  /*76d0*/  BRA `(.L_x_118) ;  /* 0xffffffac00707947 */ /* 0x000fea000383ffff */
.L_x_39:
[----:B----4-:R-:W-:-:S07]  /*76e0*/  MOV R0, UR5 ;  /* 0x0000000500007c02 */ /* 0x010fce0008000f00 */
.L_x_119:
[----:B-1----:R1:W2:Y:S02]  /*76f0*/  SYNCS.PHASECHK.TRANS64.TRYWAIT P0, [R0+URZ], R3 ;  /* 0x00000003000075a7 */ /* 0x0022a400080011ff */
[----:B--2---:R-:W-:Y:S05]  /*7700*/  @!P0 NANOSLEEP.SYNCS 0x989680 ;  /* 0x009896800000895d */ /* 0x004fea0003900000 */
[----:B------:R-:W2:Y:S02]  /*7710*/  @!P0 SYNCS.PHASECHK.TRANS64 P0, [R0+URZ], R3 ;  /* 0x00000003000085a7 */ /* 0x000ea400080010ff */
[----:B--2---:R-:W-:Y:S05]  /*7720*/  @!P0 BRA `(.L_x_119) ;  /* 0xfffffffc00f08947 */ /* 0x004fea000383ffff */
[----:B------:R-:W-:Y:S05]  /*7730*/  BRA `(.L_x_120) ;  /* 0xffffffac007c7947 */ /* 0x000fea000383ffff */
.L_x_40:
[----:B----4-:R-:W-:-:S07]  /*7740*/  MOV R0, UR5 ;  /* 0x0000000500007c02 */ /* 0x010fce0008000f00 */
.L_x_121:
[----:B-1----:R1:W2:Y:S02]  /*7750*/  SYNCS.PHASECHK.TRANS64.TRYWAIT P0, [R0+URZ], R3 ;  /* 0x00000003000075a7 */ /* 0x0022a400080011ff */
[----:B--2---:R-:W-:Y:S05]  /*7760*/  @!P0 NANOSLEEP.SYNCS 0x989680 ;  /* 0x009896800000895d */ /* 0x004fea0003900000 */
[----:B------:R-:W2:Y:S02]  /*7770*/  @!P0 SYNCS.PHASECHK.TRANS64 P0, [R0+URZ], R3 ;  /* 0x00000003000085a7 */ /* 0x000ea400080010ff */
[----:B--2---:R-:W-:Y:S05]  /*7780*/  @!P0 BRA `(.L_x_121) ;  /* 0xfffffffc00f08947 */ /* 0x004fea000383ffff */
[----:B------:R-:W-:Y:S05]  /*7790*/  BRA `(.L_x_122) ;  /* 0xffffffac00887947 */ /* 0x000fea000383ffff */
.L_x_41:
[----:B----4-:R-:W-:-:S07]  /*77a0*/  MOV R0, UR5 ;  /* 0x0000000500007c02 */ /* 0x010fce0008000f00 */
.L_x_123:
[----:B-1----:R1:W2:Y:S02]  /*77b0*/  SYNCS.PHASECHK.TRANS64.TRYWAIT P0, [R0+URZ], R3 ;  /* 0x00000003000075a7 */ /* 0x0022a400080011ff */
[----:B--2---:R-:W-:Y:S05]  /*77c0*/  @!P0 NANOSLEEP.SYNCS 0x989680 ;  /* 0x009896800000895d */ /* 0x004fea0003900000 */
[----:B------:R-:W2:Y:S02]  /*77d0*/  @!P0 SYNCS.PHASECHK.TRANS64 P0, [R0+URZ], R3 ;  /* 0x00000003000085a7 */ /* 0x000ea400080010ff */
[----:B--2---:R-:W-:Y:S05]  /*77e0*/  @!P0 BRA `(.L_x_123) ;  /* 0xfffffffc00f08947 */ /* 0x004fea000383ffff */
[----:B------:R-:W-:Y:S05]  /*77f0*/  BRA `(.L_x_124) ;  /* 0xffffffac00947947 */ /* 0x000fea000383ffff */
.L_x_42:
[----:B----4-:R-:W-:-:S07]  /*7800*/  MOV R0, UR5 ;  /* 0x0000000500007c02 */ /* 0x010fce0008000f00 */
.L_x_125:
[----:B-1----:R1:W2:Y:S02]  /*7810*/  SYNCS.PHASECHK.TRANS64.TRYWAIT P0, [R0+URZ], R3 ;  /* 0x00000003000075a7 */ /* 0x0022a400080011ff */
[----:B--2---:R-:W-:Y:S05]  /*7820*/  @!P0 NANOSLEEP.SYNCS 0x989680 ;  /* 0x009896800000895d */ /* 0x004fea0003900000 */
[----:B------:R-:W2:Y:S02]  /*7830*/  @!P0 SYNCS.PHASECHK.TRANS64 P0, [R0+URZ], R3 ;  /* 0x00000003000085a7 */ /* 0x000ea400080010ff */
[----:B--2---:R-:W-:Y:S05]  /*7840*/  @!P0 BRA `(.L_x_125) ;  /* 0xfffffffc00f08947 */ /* 0x004fea000383ffff */
[----:B------:R-:W-:Y:S05]  /*7850*/  BRA `(.L_x_126) ;  /* 0xffffffac00a07947 */ /* 0x000fea000383ffff */
.L_x_45:
[----:B-1----:R1:W2:Y:S02]  /*7860*/  SYNCS.PHASECHK.TRANS64.TRYWAIT P0, [R0+URZ+0x110], R5 ;  /* 0x00011005000075a7 */ /* 0x0022a400080011ff */
[----:B--2---:R-:W-:Y:S05]  /*7870*/  @!P0 NANOSLEEP.SYNCS 0x989680 ;  /* 0x009896800000895d */ /* 0x004fea0003900000 */
[----:B------:R-:W2:Y:S02]  /*7880*/  @!P0 SYNCS.PHASECHK.TRANS64 P0, [R0+URZ+0x110], R5 ;  /* 0x00011005000085a7 */ /* 0x000ea400080010ff */
[----:B--2---:R-:W-:Y:S05]  /*7890*/  @!P0 BRA `(.L_x_45) ;  /* 0xfffffffc00f08947 */ /* 0x004fea000383ffff */
[----:B------:R-:W-:Y:S05]  /*78a0*/  BRA `(.L_x_127) ;  /* 0xffffffac00fc7947 */ /* 0x000fea000383ffff */
.L_x_46:
[----:B------:R-:W-:-:S07]  /*78b0*/  MOV R0, UR5 ;  /* 0x0000000500007c02 */ /* 0x000fce0008000f00 */
.L_x_128:
[----:B-1----:R1:W2:Y:S02]  /*78c0*/  SYNCS.PHASECHK.TRANS64.TRYWAIT P0, [R0+URZ+0xc0], R5 ;  /* 0x0000c005000075a7 */ /* 0x0022a400080011ff */
[----:B--2---:R-:W-:Y:S05]  /*78d0*/  @!P0 NANOSLEEP.SYNCS 0x989680 ;  /* 0x009896800000895d */ /* 0x004fea0003900000 */
[----:B------:R-:W2:Y:S02]  /*78e0*/  @!P0 SYNCS.PHASECHK.TRANS64 P0, [R0+URZ+0xc0], R5 ;  /* 0x0000c005000085a7 */ /* 0x000ea400080010ff */
[----:B--2---:R-:W-:Y:S05]  /*78f0*/  @!P0 BRA `(.L_x_128) ;  /* 0xfffffffc00f08947 */ /* 0x004fea000383ffff */
[----:B------:R-:W-:Y:S05]  /*7900*/  BRA `(.L_x_129) ;  /* 0xffffffb0000c7947 */ /* 0x000fea000383ffff */
.L_x_47:
[----:B-1----:R1:W2:Y:S02]  /*7910*/  SYNCS.PHASECHK.TRANS64.TRYWAIT P1, [R0+URZ+0xb0], R5 ;  /* 0x0000b005000075a7 */ /* 0x0022a400080211ff */
[----:B--2---:R-:W-:Y:S05]  /*7920*/  @!P1 NANOSLEEP.SYNCS 0x989680 ;  /* 0x009896800000995d */ /* 0x004fea0003900000 */
[----:B------:R-:W2:Y:S02]  /*7930*/  @!P1 SYNCS.PHASECHK.TRANS64 P1, [R0+URZ+0xb0], R5 ;  /* 0x0000b005000095a7 */ /* 0x000ea400080210ff */
[----:B--2---:R-:W-:Y:S05]  /*7940*/  @!P1 BRA `(.L_x_47) ;  /* 0xfffffffc00f09947 */ /* 0x004fea000383ffff */
[----:B------:R-:W-:Y:S05]  /*7950*/  BRA `(.L_x_130) ;  /* 0xffffffb0003c7947 */ /* 0x000fea000383ffff */
.L_x_50:
[----:B------:R-:W-:-:S07]  /*7960*/  MOV R0, UR5 ;  /* 0x0000000500007c02 */ /* 0x000fce0008000f00 */
.L_x_131:
[----:B-1----:R1:W2:Y:S02]  /*7970*/  SYNCS.PHASECHK.TRANS64.TRYWAIT P0, [R0+URZ+0xc0], R3 ;  /* 0x0000c003000075a7 */ /* 0x0022a400080011ff */
[----:B--2---:R-:W-:Y:S05]  /*7980*/  @!P0 NANOSLEEP.SYNCS 0x989680 ;  /* 0x009896800000895d */ /* 0x004fea0003900000 */
[----:B------:R-:W2:Y:S02]  /*7990*/  @!P0 SYNCS.PHASECHK.TRANS64 P0, [R0+URZ+0xc0], R3 ;  /* 0x0000c003000085a7 */ /* 0x000ea400080010ff */
[----:B--2---:R-:W-:Y:S05]  /*79a0*/  @!P0 BRA `(.L_x_131) ;  /* 0xfffffffc00f08947 */ /* 0x004fea000383ffff */
[----:B------:R-:W-:Y:S05]  /*79b0*/  BRA `(.L_x_49) ;  /* 0xffffffb000907947 */ /* 0x000fea000383ffff */
.L_x_57:
[----:B-1----:R1:W2:Y:S02]  /*79c0*/  SYNCS.PHASECHK.TRANS64.TRYWAIT P1, [R0+URZ+0xb0], R5 ;  /* 0x0000b005000075a7 */ /* 0x0022a400080211ff */
[----:B--2---:R-:W-:Y:S05]  /*79d0*/  @!P1 NANOSLEEP.SYNCS 0x989680 ;  /* 0x009896800000995d */ /* 0x004fea0003900000 */
[----:B------:R-:W2:Y:S02]  /*79e0*/  @!P1 SYNCS.PHASECHK.TRANS64 P1, [R0+URZ+0xb0], R5 ;  /* 0x0000b005000095a7 */ /* 0x000ea400080210ff */
[----:B--2---:R-:W-:Y:S05]  /*79f0*/  @!P1 BRA `(.L_x_57) ;  /* 0xfffffffc00f09947 */ /* 0x004fea000383ffff */
[----:B------:R-:W-:Y:S05]  /*7a00*/  BRA `(.L_x_132) ;  /* 0xffffffb800007947 */ /* 0x000fea000383ffff */
.L_x_58:
[----:B------:R-:W-:-:S07]  /*7a10*/  MOV R3, UR7 ;  /* 0x0000000700037c02 */ /* 0x000fce0008000f00 */
.L_x_133:
[----:B-1----:R1:W2:Y:S02]  /*7a20*/  SYNCS.PHASECHK.TRANS64.TRYWAIT P0, [R3+URZ+0xf0], R0 ;  /* 0x0000f000030075a7 */ /* 0x0022a400080011ff */
[----:B--2---:R-:W-:Y:S05]  /*7a30*/  @!P0 NANOSLEEP.SYNCS 0x989680 ;  /* 0x009896800000895d */ /* 0x004fea0003900000 */
[----:B------:R-:W2:Y:S02]  /*7a40*/  @!P0 SYNCS.PHASECHK.TRANS64 P0, [R3+URZ+0xf0], R0 ;  /* 0x0000f000030085a7 */ /* 0x000ea400080010ff */
[----:B--2---:R-:W-:Y:S05]  /*7a50*/  @!P0 BRA `(.L_x_133) ;  /* 0xfffffffc00f08947 */ /* 0x004fea000383ffff */
[----:B------:R-:W-:Y:S05]  /*7a60*/  BRA `(.L_x_134) ;  /* 0xffffffb800507947 */ /* 0x000fea000383ffff */
.L_x_61:
[----:B------:R-:W-:Y:S07]  /*7a70*/  MOV R0, UR6 ;  /* 0x0000000600007c02 */ /* 0x000fee0008000f00 */
.L_x_135:
[----:B-1----:R1:W2:Y:S02]  /*7a80*/  SYNCS.PHASECHK.TRANS64.TRYWAIT P0, [R0+URZ], R3 ;  /* 0x00000003000075a7 */ /* 0x0022a400080011ff */
[----:B--2---:R-:W-:Y:S05]  /*7a90*/  @!P0 NANOSLEEP.SYNCS 0x989680 ;  /* 0x009896800000895d */ /* 0x004fea0003900000 */
[----:B------:R-:W2:Y:S02]  /*7aa0*/  @!P0 SYNCS.PHASECHK.TRANS64 P0, [R0+URZ], R3 ;  /* 0x00000003000085a7 */ /* 0x000ea400080010ff */
[----:B--2---:R-:W-:Y:S05]  /*7ab0*/  @!P0 BRA `(.L_x_135) ;  /* 0xfffffffc00f08947 */ /* 0x004fea000383ffff */
[----:B------:R-:W-:Y:S05]  /*7ac0*/  BRA `(.L_x_60) ;  /* 0xffffffb8006c7947 */ /* 0x000fea000383ffff */
.L_x_64:
[----:B------:R-:W-:-:S07]  /*7ad0*/  MOV R0, UR6 ;  /* 0x0000000600007c02 */ /* 0x000fce0008000f00 */
.L_x_136:
[----:B--2---:R2:W4:Y:S02]  /*7ae0*/  SYNCS.PHASECHK.TRANS64.TRYWAIT P0, [R0+URZ], R3 ;  /* 0x00000003000075a7 */ /* 0x00452400080011ff */
[----:B----4-:R-:W-:Y:S05]  /*7af0*/  @!P0 NANOSLEEP.SYNCS 0x989680 ;  /* 0x009896800000895d */ /* 0x010fea0003900000 */
[----:B------:R-:W4:Y:S02]  /*7b00*/  @!P0 SYNCS.PHASECHK.TRANS64 P0, [R0+URZ], R3 ;  /* 0x00000003000085a7 */ /* 0x000f2400080010ff */
[----:B----4-:R-:W-:Y:S05]  /*7b10*/  @!P0 BRA `(.L_x_136) ;  /* 0xfffffffc00f08947 */ /* 0x010fea000383ffff */
[----:B------:R-:W-:Y:S05]  /*7b20*/  BRA `(.L_x_137) ;  /* 0xffffffbc00487947 */ /* 0x000fea000383ffff */
.L_x_65:
[----:B------:R-:W-:-:S07]  /*7b30*/  MOV R0, UR6 ;  /* 0x0000000600007c02 */ /* 0x000fce0008000f00 */
.L_x_138:
[----:B-1----:R1:W2:Y:S02]  /*7b40*/  SYNCS.PHASECHK.TRANS64.TRYWAIT P0, [R0+URZ], R3 ;  /* 0x00000003000075a7 */ /* 0x0022a400080011ff */
[----:B--2---:R-:W-:Y:S05]  /*7b50*/  @!P0 NANOSLEEP.SYNCS 0x989680 ;  /* 0x009896800000895d */ /* 0x004fea0003900000 */
[----:B------:R-:W2:Y:S02]  /*7b60*/  @!P0 SYNCS.PHASECHK.TRANS64 P0, [R0+URZ], R3 ;  /* 0x00000003000085a7 */ /* 0x000ea400080010ff */
[----:B--2---:R-:W-:Y:S05]  /*7b70*/  @!P0 BRA `(.L_x_138) ;  /* 0xfffffffc00f08947 */ /* 0x004fea000383ffff */
[----:B------:R-:W-:Y:S05]  /*7b80*/  BRA `(.L_x_139) ;  /* 0xffffffbc00547947 */ /* 0x000fea000383ffff */
.L_x_66:
[----:B------:R-:W-:-:S07]  /*7b90*/  MOV R0, UR6 ;  /* 0x0000000600007c02 */ /* 0x000fce0008000f00 */
.L_x_140:
[----:B-1----:R1:W2:Y:S02]  /*7ba0*/  SYNCS.PHASECHK.TRANS64.TRYWAIT P0, [R0+URZ], R3 ;  /* 0x00000003000075a7 */ /* 0x0022a400080011ff */
[----:B--2---:R-:W-:Y:S05]  /*7bb0*/  @!P0 NANOSLEEP.SYNCS 0x989680 ;  /* 0x009896800000895d */ /* 0x004fea0003900000 */
[----:B------:R-:W2:Y:S02]  /*7bc0*/  @!P0 SYNCS.PHASECHK.TRANS64 P0, [R0+URZ], R3 ;  /* 0x00000003000085a7 */ /* 0x000ea400080010ff */
[----:B--2---:R-:W-:Y:S05]  /*7bd0*/  @!P0 BRA `(.L_x_140) ;  /* 0xfffffffc00f08947 */ /* 0x004fea000383ffff */
[----:B------:R-:W-:Y:S05]  /*7be0*/  BRA `(.L_x_141) ;  /* 0xffffffbc00607947 */ /* 0x000fea000383ffff */
.L_x_67:
[----:B------:R-:W-:-:S07]  /*7bf0*/  MOV R0, UR7 ;  /* 0x0000000700007c02 */ /* 0x000fce0008000f00 */
.L_x_142:
[----:B-1----:R1:W2:Y:S02]  /*7c00*/  SYNCS.PHASECHK.TRANS64.TRYWAIT P0, [R0+URZ], R3 ;  /* 0x00000003000075a7 */ /* 0x0022a400080011ff */
[----:B--2---:R-:W-:Y:S05]  /*7c10*/  @!P0 NANOSLEEP.SYNCS 0x989680 ;  /* 0x009896800000895d */ /* 0x004fea0003900000 */
[----:B------:R-:W2:Y:S02]  /*7c20*/  @!P0 SYNCS.PHASECHK.TRANS64 P0, [R0+URZ], R3 ;  /* 0x00000003000085a7 */ /* 0x000ea400080010ff */
[----:B--2---:R-:W-:Y:S05]  /*7c30*/  @!P0 BRA `(.L_x_142) ;  /* 0xfffffffc00f08947 */ /* 0x004fea000383ffff */
[----:B------:R-:W-:Y:S05]  /*7c40*/  BRA `(.L_x_143) ;  /* 0xffffffbc006c7947 */ /* 0x000fea000383ffff */
.L_x_72:
[----:B--2---:R2:W3:Y:S02]  /*7c50*/  SYNCS.PHASECHK.TRANS64.TRYWAIT P0, [R0+URZ+0xb0], R3 ;  /* 0x0000b003000075a7 */ /* 0x0044e400080011ff */
[----:B---3--:R-:W-:Y:S05]  /*7c60*/  @!P0 NANOSLEEP.SYNCS 0x989680 ;  /* 0x009896800000895d */ /* 0x008fea0003900000 */
[----:B------:R-:W3:Y:S02]  /*7c70*/  @!P0 SYNCS.PHASECHK.TRANS64 P0, [R0+URZ+0xb0], R3 ;  /* 0x0000b003000085a7 */ /* 0x000ee400080010ff */
[----:B---3--:R-:W-:Y:S05]  /*7c80*/  @!P0 BRA `(.L_x_72) ;  /* 0xfffffffc00f08947 */ /* 0x008fea000383ffff */
[----:B------:R-:W-:Y:S05]  /*7c90*/  BRA `(.L_x_144) ;  /* 0xffffffc000707947 */ /* 0x000fea000383ffff */
.L_x_75:
[----:B------:R-:W-:Y:S07]  /*7ca0*/  MOV R0, UR7 ;  /* 0x0000000700007c02 */ /* 0x000fee0008000f00 */
.L_x_145:
[----:B--2---:R2:W3:Y:S02]  /*7cb0*/  SYNCS.PHASECHK.TRANS64.TRYWAIT P0, [R0+URZ+0xa8], R3 ;  /* 0x0000a803000075a7 */ /* 0x0044e400080011ff */
[----:B---3--:R-:W-:Y:S05]  /*7cc0*/  @!P0 NANOSLEEP.SYNCS 0x989680 ;  /* 0x009896800000895d */ /* 0x008fea0003900000 */
[----:B------:R-:W3:Y:S02]  /*7cd0*/  @!P0 SYNCS.PHASECHK.TRANS64 P0, [R0+URZ+0xa8], R3 ;  /* 0x0000a803000085a7 */ /* 0x000ee400080010ff */
[----:B---3--:R-:W-:Y:S05]  /*7ce0*/  @!P0 BRA `(.L_x_145) ;  /* 0xfffffffc00f08947 */ /* 0x008fea000383ffff */
[----:B------:R-:W-:Y:S05]  /*7cf0*/  BRA `(.L_x_74) ;  /* 0xffffffc400507947 */ /* 0x000fea000383ffff */
.L_x_78:
[----:B--2---:R-:W-:Y:S07]  /*7d00*/  MOV R3, UR7 ;  /* 0x0000000700037c02 */ /* 0x004fee0008000f00 */
.L_x_146:
[----:B-1----:R1:W2:Y:S02]  /*7d10*/  SYNCS.PHASECHK.TRANS64.TRYWAIT P0, [R3+URZ+0x90], R12 ;  /* 0x0000900c030075a7 */ /* 0x0022a400080011ff */
[----:B--2---:R-:W-:Y:S05]  /*7d20*/  @!P0 NANOSLEEP.SYNCS 0x989680 ;  /* 0x009896800000895d */ /* 0x004fea0003900000 */
[----:B------:R-:W2:Y:S02]  /*7d30*/  @!P0 SYNCS.PHASECHK.TRANS64 P0, [R3+URZ+0x90], R12 ;  /* 0x0000900c030085a7 */ /* 0x000ea400080010ff */
[----:B--2---:R-:W-:Y:S05]  /*7d40*/  @!P0 BRA `(.L_x_146) ;  /* 0xfffffffc00f08947 */ /* 0x004fea000383ffff */
[----:B------:R-:W-:Y:S05]  /*7d50*/  BRA `(.L_x_147) ;  /* 0xffffffc400c87947 */ /* 0x000fea000383ffff */
.L_x_79:
[----:B------:R-:W-:Y:S07]  /*7d60*/  MOV R3, UR7 ;  /* 0x0000000700037c02 */ /* 0x000fee0008000f00 */
.L_x_148:
[----:B-1----:R1:W2:Y:S02]  /*7d70*/  SYNCS.PHASECHK.TRANS64.TRYWAIT P0, [R3+URZ+0x98], R12 ;  /* 0x0000980c030075a7 */ /* 0x0022a400080011ff */
[----:B--2---:R-:W-:Y:S05]  /*7d80*/  @!P0 NANOSLEEP.SYNCS 0x989680 ;  /* 0x009896800000895d */ /* 0x004fea0003900000 */
[----:B------:R-:W2:Y:S02]  /*7d90*/  @!P0 SYNCS.PHASECHK.TRANS64 P0, [R3+URZ+0x98], R12 ;  /* 0x0000980c030085a7 */ /* 0x000ea400080010ff */
[----:B--2---:R-:W-:Y:S05]  /*7da0*/  @!P0 BRA `(.L_x_148) ;  /* 0xfffffffc00f08947 */ /* 0x004fea000383ffff */
[----:B------:R-:W-:Y:S05]  /*7db0*/  BRA `(.L_x_149) ;  /* 0xffffffc800487947 */ /* 0x000fea000383ffff */
.L_x_81:
[----:B------:R-:W-:-:S07]  /*7dc0*/  MOV R0, UR7 ;  /* 0x0000000700007c02 */ /* 0x000fce0008000f00 */
.L_x_150:
[----:B-1----:R1:W3:Y:S02]  /*7dd0*/  SYNCS.PHASECHK.TRANS64.TRYWAIT P0, [R0+URZ+0x90], R3 ;  /* 0x00009003000075a7 */ /* 0x0022e400080011ff */
[----:B---3--:R-:W-:Y:S05]  /*7de0*/  @!P0 NANOSLEEP.SYNCS 0x989680 ;  /* 0x009896800000895d */ /* 0x008fea0003900000 */
[----:B------:R-:W3:Y:S02]  /*7df0*/  @!P0 SYNCS.PHASECHK.TRANS64 P0, [R0+URZ+0x90], R3 ;  /* 0x00009003000085a7 */ /* 0x000ee400080010ff */
[----:B---3--:R-:W-:Y:S05]  /*7e00*/  @!P0 BRA `(.L_x_150) ;  /* 0xfffffffc00f08947 */ /* 0x008fea000383ffff */
[----:B------:R-:W-:Y:S05]  /*7e10*/  BRA `(.L_x_151) ;  /* 0xffffffc800b87947 */ /* 0x000fea000383ffff */
.L_x_83:
[----:B--2---:R2:W4:Y:S02]  /*7e20*/  SYNCS.PHASECHK.TRANS64.TRYWAIT P0, [R0+URZ+0xb0], R3 ;  /* 0x0000b003000075a7 */ /* 0x00452400080011ff */
[----:B----4-:R-:W-:Y:S05]  /*7e30*/  @!P0 NANOSLEEP.SYNCS 0x989680 ;  /* 0x009896800000895d */ /* 0x010fea0003900000 */
[----:B------:R-:W4:Y:S02]  /*7e40*/  @!P0 SYNCS.PHASECHK.TRANS64 P0, [R0+URZ+0xb0], R3 ;  /* 0x0000b003000085a7 */ /* 0x000f2400080010ff */
[----:B----4-:R-:W-:Y:S05]  /*7e50*/  @!P0 BRA `(.L_x_83) ;  /* 0xfffffffc00f08947 */ /* 0x010fea000383ffff */
[----:B------:R-:W-:Y:S05]  /*7e60*/  BRA `(.L_x_152) ;  /* 0xffffffcc00847947 */ /* 0x000fea000383ffff */
.L_x_94:
[----:B-1----:R1:W3:Y:S02]  /*7e70*/  SYNCS.PHASECHK.TRANS64.TRYWAIT P1, [R0+URZ+0x80], R3 ;  /* 0x00008003000075a7 */ /* 0x0022e400080211ff */
[----:B---3--:R-:W-:Y:S05]  /*7e80*/  @!P1 NANOSLEEP.SYNCS 0x989680 ;  /* 0x009896800000995d */ /* 0x008fea0003900000 */
[----:B------:R-:W3:Y:S02]  /*7e90*/  @!P1 SYNCS.PHASECHK.TRANS64 P1, [R0+URZ+0x80], R3 ;  /* 0x00008003000095a7 */ /* 0x000ee400080210ff */
[----:B---3--:R-:W-:Y:S05]  /*7ea0*/  @!P1 BRA `(.L_x_94) ;  /* 0xfffffffc00f09947 */ /* 0x008fea000383ffff */
[----:B------:R-:W-:Y:S05]  /*7eb0*/  BRA `(.L_x_93) ;  /* 0xffffffd8009c7947 */ /* 0x000fea000383ffff */
.L_x_96:
[----:B-1----:R1:W4:Y:S02]  /*7ec0*/  SYNCS.PHASECHK.TRANS64.TRYWAIT P0, [R113+URZ+0xd0], R2 ;  /* 0x0000d002710075a7 */ /* 0x00232400080011ff */
[----:B----4-:R-:W-:Y:S05]  /*7ed0*/  @!P0 NANOSLEEP.SYNCS 0x989680 ;  /* 0x009896800000895d */ /* 0x010fea0003900000 */
[----:B------:R-:W4:Y:S02]  /*7ee0*/  @!P0 SYNCS.PHASECHK.TRANS64 P0, [R113+URZ+0xd0], R2 ;  /* 0x0000d002710085a7 */ /* 0x000f2400080010ff */
[----:B----4-:R-:W-:Y:S05]  /*7ef0*/  @!P0 BRA `(.L_x_96) ;  /* 0xfffffffc00f08947 */ /* 0x010fea000383ffff */
[----:B------:R-:W-:Y:S05]  /*7f00*/  BRA `(.L_x_95) ;  /* 0xffffffd800f07947 */ /* 0x000fea000383ffff */
.L_x_104:
[----:B--2---:R2:W3:Y:S02]  /*7f10*/  SYNCS.PHASECHK.TRANS64.TRYWAIT P0, [R32+URZ+0x80], R3 ;  /* 0x00008003200075a7 */ /* 0x0044e400080011ff */
[----:B---3--:R-:W-:Y:S05]  /*7f20*/  @!P0 NANOSLEEP.SYNCS 0x989680 ;  /* 0x009896800000895d */ /* 0x008fea0003900000 */
[----:B------:R-:W3:Y:S02]  /*7f30*/  @!P0 SYNCS.PHASECHK.TRANS64 P0, [R32+URZ+0x80], R3 ;  /* 0x00008003200085a7 */ /* 0x000ee400080010ff */
[----:B---3--:R-:W-:Y:S05]  /*7f40*/  @!P0 BRA `(.L_x_104) ;  /* 0xfffffffc00f08947 */ /* 0x008fea000383ffff */
[----:B------:R-:W-:Y:S05]  /*7f50*/  BRA `(.L_x_103) ;  /* 0xffffffe400e07947 */ /* 0x000fea000383ffff */
        .weak           $__internal_0_$__cuda_sm10x_tcgen05_guardrail_trap_col_being_dealloced_not_returned_by_alloc
        .type           $__internal_0_$__cuda_sm10x_tcgen05_guardrail_trap_col_being_dealloced_not_returned_by_alloc,@function
        .size           $__internal_0_$__cuda_sm10x_tcgen05_guardrail_trap_col_being_dealloced_not_returned_by_alloc,($__internal_1_$__cuda_sm10x_tcgen05_guardrail_trap_phase_invalid_during_alloc - $__internal_0_$__cuda_sm10x_tcgen05_guardrail_trap_col_being_dealloced_not_returned_by_alloc)
$__internal_0_$__cuda_sm10x_tcgen05_guardrail_trap_col_being_dealloced_not_returned_by_alloc:
[----:B------:R-:W-:Y:S05]  /*7f60*/  BPT.TRAP 0x1 ;  /* 0x000000040000795c */ /* 0x000fea0000300000 */
[----:B------:R-:W-:-:S04]  /*7f70*/  HFMA2 R3, -RZ, RZ, 0, 0 ;  /* 0x00000000ff037431 */ /* 0x000fc800000001ff */
[----:B------:R-:W-:Y:S05]  /*7f80*/  RET.REL.NODEC R2 `(_ZN7cutlass13device_kernelINS_4gemm6kernel13GemmUniversalIN4cute5tupleIJiiiiEEENS1_10collective13CollectiveMmaINS1_35MainloopSm100TmaUmmaWarpSpecializedILi8ELi2ELi4ENS5_IJNS4_1CILi1EEESB_SB_EEEEENS5_IJNSA_ILi64EEENSA_ILi128EEESF_EEENS_12float_e5m2_tENS5_IJlSB_lEEESH_SI_NS4_8TiledMMAINS4_8MMA_AtomIJNS4_10MMA_TraitsINS4_19SM100_MMA_F8F6F4_SSEJSH_SH_fSE_SF_NS4_17integral_constantINS4_4UMMA5MajorELSP_0EEESQ_NSN_INSO_7ScaleInELSR_0EEESS_EEEEEENS4_6LayoutISC_NS5_IJNSA_ILi0EEESW_SW_EEEEENS5_IJNS4_10UnderscoreESZ_SZ_EEEEENS4_13SM90_TMA_LOADENS4_14ComposedLayoutINS4_7SwizzleILi3ELi4ELi3EEENS4_18smem_ptr_flag_bitsILi8EEENSV_INS5_IJNSA_ILi8EEESF_EEENS5_IJSF_SB_EEEEEEEvNS4_8identityES12_S1C_vS1D_EENS_8epilogue10collective18CollectiveEpilogueINS1F_23Sm100TmaWarpSpecializedILi2ELi2ELi32ELb0ELb0EEEJSG_NS5_IJNSV_ISE_SB_EES1K_EEESH_SI_SH_SI_NS1F_6fusion15FusionCallbacksIS1J_NS1M_17LinearCombinationISH_fSH_fLNS_15FloatRoundStyleE2EEESG_S1L_JEEENS4_5SM1004TMEM4LOAD26SM100_TMEM_LOAD_16dp32b32xES12_NS13_INS14_ILi2ELi4ELi3EEES17_NSV_INS5_IJS18_SE_EEENS5_IJSE_SB_EEEEEEENS4_39AutoVectorizingCopyWithAssumedAlignmentILi128EEENS4_14SM90_TMA_STOREES20_S22_S22_EEEvvEEEEvNT_6ParamsE) ;  /* 0xffffff80021c7950 */ /* 0x000fea0003c3ffff */
        .weak           $__internal_1_$__cuda_sm10x_tcgen05_guardrail_trap_phase_invalid_during_alloc
        .type           $__internal_1_$__cuda_sm10x_tcgen05_guardrail_trap_phase_invalid_during_alloc,@function
        .size           $__internal_1_$__cuda_sm10x_tcgen05_guardrail_trap_phase_invalid_during_alloc,($__internal_2_$__cuda_sm10x_tcgen05_guardrail_trap_unallocated_columns_being_dealloced - $__internal_1_$__cuda_sm10x_tcgen05_guardrail_trap_phase_invalid_during_alloc)
$__internal_1_$__cuda_sm10x_tcgen05_guardrail_trap_phase_invalid_during_alloc:
[----:B------:R-:W-:Y:S05]  /*7f90*/  BPT.TRAP 0x1 ;  /* 0x000000040000795c */ /* 0x000fea0000300000 */
[----:B------:R-:W-:-:S04]  /*7fa0*/  MOV R3, 0x0 ;  /* 0x0000000000037802 */ /* 0x000fc80000000f00 */
[----:B------:R-:W-:Y:S05]  /*7fb0*/  RET.REL.NODEC R2 `(_ZN7cutlass13device_kernelINS_4gemm6kernel13GemmUniversalIN4cute5tupleIJiiiiEEENS1_10collective13CollectiveMmaINS1_35MainloopSm100TmaUmmaWarpSpecializedILi8ELi2ELi4ENS5_IJNS4_1CILi1EEESB_SB_EEEEENS5_IJNSA_ILi64EEENSA_ILi128EEESF_EEENS_12float_e5m2_tENS5_IJlSB_lEEESH_SI_NS4_8TiledMMAINS4_8MMA_AtomIJNS4_10MMA_TraitsINS4_19SM100_MMA_F8F6F4_SSEJSH_SH_fSE_SF_NS4_17integral_constantINS4_4UMMA5MajorELSP_0EEESQ_NSN_INSO_7ScaleInELSR_0EEESS_EEEEEENS4_6LayoutISC_NS5_IJNSA_ILi0EEESW_SW_EEEEENS5_IJNS4_10UnderscoreESZ_SZ_EEEEENS4_13SM90_TMA_LOADENS4_14ComposedLayoutINS4_7SwizzleILi3ELi4ELi3EEENS4_18smem_ptr_flag_bitsILi8EEENSV_INS5_IJNSA_ILi8EEESF_EEENS5_IJSF_SB_EEEEEEEvNS4_8identityES12_S1C_vS1D_EENS_8epilogue10collective18CollectiveEpilogueINS1F_23Sm100TmaWarpSpecializedILi2ELi2ELi32ELb0ELb0EEEJSG_NS5_IJNSV_ISE_SB_EES1K_EEESH_SI_SH_SI_NS1F_6fusion15FusionCallbacksIS1J_NS1M_17LinearCombinationISH_fSH_fLNS_15FloatRoundStyleE2EEESG_S1L_JEEENS4_5SM1004TMEM4LOAD26SM100_TMEM_LOAD_16dp32b32xES12_NS13_INS14_ILi2ELi4ELi3EEES17_NSV_INS5_IJS18_SE_EEENS5_IJSE_SB_EEEEEEENS4_39AutoVectorizingCopyWithAssumedAlignmentILi128EEENS4_14SM90_TMA_STOREES20_S22_S22_EEEvvEEEEvNT_6ParamsE) ;  /* 0xffffff8002107950 */ /* 0x000fea0003c3ffff */
        .weak           $__internal_2_$__cuda_sm10x_tcgen05_guardrail_trap_unallocated_columns_being_dealloced
        .type           $__internal_2_$__cuda_sm10x_tcgen05_guardrail_trap_unallocated_columns_being_dealloced,@function
        .size           $__internal_2_$__cuda_sm10x_tcgen05_guardrail_trap_unallocated_columns_being_dealloced,(.L_x_154 - $__internal_2_$__cuda_sm10x_tcgen05_guardrail_trap_unallocated_columns_being_dealloced)
$__internal_2_$__cuda_sm10x_tcgen05_guardrail_trap_unallocated_columns_being_dealloced:
[----:B------:R-:W-:Y:S05]  /*7fc0*/  BPT.TRAP 0x1 ;  /* 0x000000040000795c */ /* 0x000fea0000300000 */
[----:B------:R-:W-:-:S04]  /*7fd0*/  HFMA2 R3, -RZ, RZ, 0, 0 ;  /* 0x00000000ff037431 */ /* 0x000fc800000001ff */
[----:B------:R-:W-:Y:S05]  /*7fe0*/  RET.REL.NODEC R2 `(_ZN7cutlass13device_kernelINS_4gemm6kernel13GemmUniversalIN4cute5tupleIJiiiiEEENS1_10collective13CollectiveMmaINS1_35MainloopSm100TmaUmmaWarpSpecializedILi8ELi2ELi4ENS5_IJNS4_1CILi1EEESB_SB_EEEEENS5_IJNSA_ILi64EEENSA_ILi128EEESF_EEENS_12float_e5m2_tENS5_IJlSB_lEEESH_SI_NS4_8TiledMMAINS4_8MMA_AtomIJNS4_10MMA_TraitsINS4_19SM100_MMA_F8F6F4_SSEJSH_SH_fSE_SF_NS4_17integral_constantINS4_4UMMA5MajorELSP_0EEESQ_NSN_INSO_7ScaleInELSR_0EEESS_EEEEEENS4_6LayoutISC_NS5_IJNSA_ILi0EEESW_SW_EEEEENS5_IJNS4_10UnderscoreESZ_SZ_EEEEENS4_13SM90_TMA_LOADENS4_14ComposedLayoutINS4_7SwizzleILi3ELi4ELi3EEENS4_18smem_ptr_flag_bitsILi8EEENSV_INS5_IJNSA_ILi8EEESF_EEENS5_IJSF_SB_EEEEEEEvNS4_8identityES12_S1C_vS1D_EENS_8epilogue10collective18CollectiveEpilogueINS1F_23Sm100TmaWarpSpecializedILi2ELi2ELi32ELb0ELb0EEEJSG_NS5_IJNSV_ISE_SB_EES1K_EEESH_SI_SH_SI_NS1F_6fusion15FusionCallbacksIS1J_NS1M_17LinearCombinationISH_fSH_fLNS_15FloatRoundStyleE2EEESG_S1L_JEEENS4_5SM1004TMEM4LOAD26SM100_TMEM_LOAD_16dp32b32xES12_NS13_INS14_ILi2ELi4ELi3EEES17_NSV_INS5_IJS18_SE_EEENS5_IJSE_SB_EEEEEEENS4_39AutoVectorizingCopyWithAssumedAlignmentILi128EEENS4_14SM90_TMA_STOREES20_S22_S22_EEEvvEEEEvNT_6ParamsE) ;  /* 0xffffff8002047950 */ /* 0x000fea0003c3ffff */
.L_x_153:
[----:B------:R-:W-:-:S00]  /*7ff0*/  BRA `(.L_x_153) ;  /* 0xfffffffc00fc7947 */ /* 0x000fc0000383ffff */
[----:B------:R-:W-:-:S00]  /*8000*/  NOP ;  /* 0x0000000000007918 */ /* 0x000fc00000000000 */
[----:B------:R-:W-:-:S00]  /*8010*/  NOP ;  /* 0x0000000000007918 */ /* 0x000fc00000000000 */
[----:B------:R-:W-:-:S00]  /*8020*/  NOP ;  /* 0x0000000000007918 */ /* 0x000fc00000000000 */
[----:B------:R-:W-:-:S00]  /*8030*/  NOP ;  /* 0x0000000000007918 */ /* 0x000fc00000000000 */
[----:B------:R-:W-:-:S00]  /*8040*/  NOP ;  /* 0x0000000000007918 */ /* 0x000fc00000000000 */
[----:B------:R-:W-:-:S00]  /*8050*/  NOP ;  /* 0x0000000000007918 */ /* 0x000fc00000000000 */
[----:B------:R-:W-:-:S00]  /*8060*/  NOP ;  /* 0x0000000000007918 */ /* 0x000fc00000000000 */
[----:B------:R-:W-:-:S00]  /*8070*/  NOP ;  /* 0x0000000000007918 */ /* 0x000fc00000000000 */
.L_x_154:


//--------------------- .nv.global.init           --------------------------
	.section	.nv.global.init,"aw",@progbits
.nv.global.init:
	.type		$str$27,@object
	.size		$str$27,($str$28 - $str$27)
$str$27:
        /*0000*/ 	.byte	0x28, 0x61, 0x64, 0x64, 0x72, 0x65, 0x73, 0x73, 0x20, 0x26, 0x20, 0x6d, 0x61, 0x73, 0x6b, 0x29
        /*0010*/ 	.byte	0x20, 0x3d, 0x3d, 0x20, 0x30, 0x00
	.type		$str$28,@object
	.size		$str$28,($str$26 - $str$28)
$str$28:
        /*0016*/ 	.byte	0x2f, 0x74, 0x6d, 0x70, 0x2f, 0x63, 0x75, 0x74, 0x6c, 0x61, 0x73, 0x73, 0x5f, 0x73, 0x77, 0x65
        /*0026*/ 	.byte	0x65, 0x70, 0x5f, 0x73, 0x72, 0x63, 0x2f, 0x69, 0x6e, 0x63, 0x6c, 0x75, 0x64, 0x65, 0x2f, 0x63
        /*0036*/ 	.byte	0x75, 0x74, 0x65, 0x2f, 0x70, 0x6f, 0x69, 0x6e, 0x74, 0x65, 0x72, 0x5f, 0x66, 0x6c, 0x61, 0x67
        /*0046*/ 	.byte	0x67, 0x65, 0x64, 0x2e, 0x68, 0x70, 0x70, 0x00
	.type		$str$26,@object
	.size		$str$26,($str$25 - $str$26)
$str$26:
        /*004e*/ 	.byte	0x2f, 0x74, 0x6d, 0x70, 0x2f, 0x63, 0x75, 0x74, 0x6c, 0x61, 0x73, 0x73, 0x5f, 0x73, 0x77, 0x65
        /*005e*/ 	.byte	0x65, 0x70, 0x5f, 0x73, 0x72, 0x63, 0x2f, 0x69, 0x6e, 0x63, 0x6c, 0x75, 0x64, 0x65, 0x2f, 0x63
        /*006e*/ 	.byte	0x75, 0x74, 0x65, 0x2f, 0x61, 0x74, 0x6f, 0x6d, 0x2f, 0x63, 0x6f, 0x70, 0x79, 0x5f, 0x74, 0x72
        /*007e*/ 	.byte	0x61, 0x69, 0x74, 0x73, 0x5f, 0x73, 0x6d, 0x31, 0x30, 0x30, 0x2e, 0x68, 0x70, 0x70, 0x00
	.type		$str$25,@object
	.size		$str$25,(__unnamed_1 - $str$25)
$str$25:
        /*008d*/ 	.byte	0x28, 0x28, 0x75, 0x69, 0x6e, 0x74, 0x33, 0x32, 0x5f, 0x74, 0x28, 0x74, 0x68, 0x72, 0x65, 0x61
        /*009d*/ 	.byte	0x64, 0x49, 0x64, 0x78, 0x2e, 0x78, 0x29, 0x20, 0x2f, 0x20, 0x33, 0x32, 0x29, 0x20, 0x25, 0x20
        /*00ad*/ 	.byte	0x34, 0x29, 0x20, 0x3d, 0x3d, 0x20, 0x28, 0x28, 0x28, 0x74, 0x6d, 0x65, 0x6d, 0x5f, 0x61, 0x64
        /*00bd*/ 	.byte	0x64, 0x72, 0x20, 0x3e, 0x3e, 0x20, 0x31, 0x36, 0x29, 0x20, 0x2f, 0x20, 0x33, 0x32, 0x29, 0x20
        /*00cd*/ 	.byte	0x25, 0x20, 0x34, 0x29, 0x00
	.type		__unnamed_1,@object
	.size		__unnamed_1,(__unnamed_2 - __unnamed_1)
__unnamed_1:
        /*00d2*/ 	.byte	0x61, 0x75, 0x74, 0x6f, 0x20, 0x63, 0x75, 0x74, 0x65, 0x3a, 0x3a, 0x61, 0x73, 0x5f, 0x70, 0x6f
        /* <DEDUP_REMOVED lines=24> */
        /*0262*/ 	.byte	0x3c, 0x34, 0x30, 0x39, 0x36, 0x3e, 0x3e, 0x3e, 0x3e, 0x5d, 0x00
	.type		__unnamed_2,@object
	.size		__unnamed_2,(.L_2 - __unnamed_2)
__unnamed_2:
        /* <DEDUP_REMOVED lines=40> */
        /*04ed*/ 	.byte	0x74, 0x65, 0x3a, 0x3a, 0x43, 0x3c, 0x30, 0x3e, 0x3e, 0x3e, 0x3e, 0x5d, 0x00
.L_2:


//--------------------- .nv.shared._ZN7cutlass13device_kernelINS_4gemm6kernel13GemmUniversalIN4cute5tupleIJiiiiEEENS1_10collective13CollectiveMmaINS1_35MainloopSm100TmaUmmaWarpSpecializedILi8ELi2ELi4ENS5_IJNS4_1CILi1EEESB_SB_EEEEENS5_IJNSA_ILi64EEENSA_ILi128EEESF_EEENS_12float_e5m2_tENS5_IJlSB_lEEESH_SI_NS4_8TiledMMAINS4_8MMA_AtomIJNS4_10MMA_TraitsINS4_19SM100_MMA_F8F6F4_SSEJSH_SH_fSE_SF_NS4_17integral_constantINS4_4UMMA5MajorELSP_0EEESQ_NSN_INSO_7ScaleInELSR_0EEESS_EEEEEENS4_6LayoutISC_NS5_IJNSA_ILi0EEESW_SW_EEEEENS5_IJNS4_10UnderscoreESZ_SZ_EEEEENS4_13SM90_TMA_LOADENS4_14ComposedLayoutINS4_7SwizzleILi3ELi4ELi3EEENS4_18smem_ptr_flag_bitsILi8EEENSV_INS5_IJNSA_ILi8EEESF_EEENS5_IJSF_SB_EEEEEEEvNS4_8identityES12_S1C_vS1D_EENS_8epilogue10collective18CollectiveEpilogueINS1F_23Sm100TmaWarpSpecializedILi2ELi2ELi32ELb0ELb0EEEJSG_NS5_IJNSV_ISE_SB_EES1K_EEESH_SI_SH_SI_NS1F_6fusion15FusionCallbacksIS1J_NS1M_17LinearCombinationISH_fSH_fLNS_15FloatRoundStyleE2EEESG_S1L_JEEENS4_5SM1004TMEM4LOAD26SM100_TMEM_LOAD_16dp32b32xES12_NS13_INS14_ILi2ELi4ELi3EEES17_NSV_INS5_IJS18_SE_EEENS5_IJSE_SB_EEEEEEENS4_39AutoVectorizingCopyWithAssumedAlignmentILi128EEENS4_14SM90_TMA_STOREES20_S22_S22_EEEvvEEEEvNT_6ParamsE --------------------------
	.section	.nv.shared._ZN7cutlass13device_kernelINS_4gemm6kernel13GemmUniversalIN4cute5tupleIJiiiiEEENS1_10collective13CollectiveMmaINS1_35MainloopSm100TmaUmmaWarpSpecializedILi8ELi2ELi4ENS5_IJNS4_1CILi1EEESB_SB_EEEEENS5_IJNSA_ILi64EEENSA_ILi128EEESF_EEENS_12float_e5m2_tENS5_IJlSB_lEEESH_SI_NS4_8TiledMMAINS4_8MMA_AtomIJNS4_10MMA_TraitsINS4_19SM100_MMA_F8F6F4_SSEJSH_SH_fSE_SF_NS4_17integral_constantINS4_4UMMA5MajorELSP_0EEESQ_NSN_INSO_7ScaleInELSR_0EEESS_EEEEEENS4_6LayoutISC_NS5_IJNSA_ILi0EEESW_SW_EEEEENS5_IJNS4_10UnderscoreESZ_SZ_EEEEENS4_13SM90_TMA_LOADENS4_14ComposedLayoutINS4_7SwizzleILi3ELi4ELi3EEENS4_18smem_ptr_flag_bitsILi8EEENSV_INS5_IJNSA_ILi8EEESF_EEENS5_IJSF_SB_EEEEEEEvNS4_8identityES12_S1C_vS1D_EENS_8epilogue10collective18CollectiveEpilogueINS1F_23Sm100TmaWarpSpecializedILi2ELi2ELi32ELb0ELb0EEEJSG_NS5_IJNSV_ISE_SB_EES1K_EEESH_SI_SH_SI_NS1F_6fusion15FusionCallbacksIS1J_NS1M_17LinearCombinationISH_fSH_fLNS_15FloatRoundStyleE2EEESG_S1L_JEEENS4_5SM1004TMEM4LOAD26SM100_TMEM_LOAD_16dp32b32xES12_NS13_INS14_ILi2ELi4ELi3EEES17_NSV_INS5_IJS18_SE_EEENS5_IJSE_SB_EEEEEEENS4_39AutoVectorizingCopyWithAssumedAlignmentILi128EEENS4_14SM90_TMA_STOREES20_S22_S22_EEEvvEEEEvNT_6ParamsE,"aw",@nobits
	.sectionflags	@""
	.align	16
	.zero		1024


//--------------------- .nv.shared.reserved.0     --------------------------
	.section	.nv.shared.reserved.0,"aw",@nobits
	.weak		__nv_reservedSMEM_offset_0_alias
	.size		__nv_reservedSMEM_offset_0_alias, 0, 64
	.other		__nv_reservedSMEM_offset_0_alias,@"STO_CUDA_RESERVED_SHARED STV_DEFAULT"
__nv_reservedSMEM_offset_0_alias:
	.zero		0
.nv.shared.reserved.0:
	.zero		64
	.weak		__nv_reservedSMEM_tcgen05_partition
	.type		__nv_reservedSMEM_tcgen05_partition,@object
	.size		__nv_reservedSMEM_tcgen05_partition,(.L_0 - __nv_reservedSMEM_tcgen05_partition)
__nv_reservedSMEM_tcgen05_partition:
	.zero		32
.L_0:


//--------------------- .nv.global                --------------------------
	.section	.nv.global,"aw",@nobits
.nv.global:
	.type		_ZN40_INTERNAL_2da8134c_4_k_cu_387926fb_275944cute1_E,@object
	.size		_ZN40_INTERNAL_2da8134c_4_k_cu_387926fb_275944cute1_E,(_ZN40_INTERNAL_2da8134c_4_k_cu_387926fb_275944cuda3std3__45__cpo6cbeginE - _ZN40_INTERNAL_2da8134c_4_k_cu_387926fb_275944cute1_E)
_ZN40_INTERNAL_2da8134c_4_k_cu_387926fb_275944cute1_E:
	.zero		1
	.type		_ZN40_INTERNAL_2da8134c_4_k_cu_387926fb_275944cuda3std3__45__cpo6cbeginE,@object
	.size		_ZN40_INTERNAL_2da8134c_4_k_cu_387926fb_275944cuda3std3__45__cpo6cbeginE,(_ZN40_INTERNAL_2da8134c_4_k_cu_387926fb_275944cuda3std3__48in_placeE - _ZN40_INTERNAL_2da8134c_4_k_cu_387926fb_275944cuda3std3__45__cpo6cbeginE)
_ZN40_INTERNAL_2da8134c_4_k_cu_387926fb_275944cuda3std3__45__cpo6cbeginE:
	.zero		1
	.type		_ZN40_INTERNAL_2da8134c_4_k_cu_387926fb_275944cuda3std3__48in_placeE,@object
	.size		_ZN40_INTERNAL_2da8134c_4_k_cu_387926fb_275944cuda3std3__48in_placeE,(_ZN40_INTERNAL_2da8134c_4_k_cu_387926fb_275944cuda3std6ranges3__45__cpo9iter_moveE - _ZN40_INTERNAL_2da8134c_4_k_cu_387926fb_275944cuda3std3__48in_placeE)
_ZN40_INTERNAL_2da8134c_4_k_cu_387926fb_275944cuda3std3__48in_placeE:
	.zero		1
	.type		_ZN40_INTERNAL_2da8134c_4_k_cu_387926fb_275944cuda3std6ranges3__45__cpo9iter_moveE,@object
	.size		_ZN40_INTERNAL_2da8134c_4_k_cu_387926fb_275944cuda3std6ranges3__45__cpo9iter_moveE,(_ZN40_INTERNAL_2da8134c_4_k_cu_387926fb_275944cuda3std3__45__cpo5beginE - _ZN40_INTERNAL_2da8134c_4_k_cu_387926fb_275944cuda3std6ranges3__45__cpo9iter_moveE)
_ZN40_INTERNAL_2da8134c_4_k_cu_387926fb_275944cuda3std6ranges3__45__cpo9iter_moveE:
	.zero		1
	.type		_ZN40_INTERNAL_2da8134c_4_k_cu_387926fb_275944cuda3std3__45__cpo5beginE,@object
	.size		_ZN40_INTERNAL_2da8134c_4_k_cu_387926fb_275944cuda3std3__45__cpo5beginE,(_ZN40_INTERNAL_2da8134c_4_k_cu_387926fb_275944cuda3std3__442_GLOBAL__N__2da8134c_4_k_cu_387926fb_275946ignoreE - _ZN40_INTERNAL_2da8134c_4_k_cu_387926fb_275944cuda3std3__45__cpo5beginE)
_ZN40_INTERNAL_2da8134c_4_k_cu_387926fb_275944cuda3std3__45__cpo5beginE:
	.zero		1
	.type		_ZN40_INTERNAL_2da8134c_4_k_cu_387926fb_275944cuda3std3__442_GLOBAL__N__2da8134c_4_k_cu_387926fb_275946ignoreE,@object
	.size		_ZN40_INTERNAL_2da8134c_4_k_cu_387926fb_275944cuda3std3__442_GLOBAL__N__2da8134c_4_k_cu_387926fb_275946ignoreE,(_ZN40_INTERNAL_2da8134c_4_k_cu_387926fb_275944cute7productE - _ZN40_INTERNAL_2da8134c_4_k_cu_387926fb_275944cuda3std3__442_GLOBAL__N__2da8134c_4_k_cu_387926fb_275946ignoreE)
_ZN40_INTERNAL_2da8134c_4_k_cu_387926fb_275944cuda3std3__442_GLOBAL__N__2da8134c_4_k_cu_387926fb_275946ignoreE:
	.zero		1
	.type		_ZN40_INTERNAL_2da8134c_4_k_cu_387926fb_275944cute7productE,@object
	.size		_ZN40_INTERNAL_2da8134c_4_k_cu_387926fb_275944cute7productE,(_ZN40_INTERNAL_2da8134c_4_k_cu_387926fb_275944cuda3std3__45__cpo3endE - _ZN40_INTERNAL_2da8134c_4_k_cu_387926fb_275944cute7productE)
_ZN40_INTERNAL_2da8134c_4_k_cu_387926fb_275944cute7productE:
	.zero		1
	.type		_ZN40_INTERNAL_2da8134c_4_k_cu_387926fb_275944cuda3std3__45__cpo3endE,@object
	.size		_ZN40_INTERNAL_2da8134c_4_k_cu_387926fb_275944cuda3std3__45__cpo3endE,(_ZN40_INTERNAL_2da8134c_4_k_cu_387926fb_275944cuda3std3__419piecewise_constructE - _ZN40_INTERNAL_2da8134c_4_k_cu_387926fb_275944cuda3std3__45__cpo3endE)
_ZN40_INTERNAL_2da8134c_4_k_cu_387926fb_275944cuda3std3__45__cpo3endE:
	.zero		1
	.type		_ZN40_INTERNAL_2da8134c_4_k_cu_387926fb_275944cuda3std3__419piecewise_constructE,@object
	.size		_ZN40_INTERNAL_2da8134c_4_k_cu_387926fb_275944cuda3std3__419piecewise_constructE,(_ZN40_INTERNAL_2da8134c_4_k_cu_387926fb_275944cuda3std3__45__cpo4cendE - _ZN40_INTERNAL_2da8134c_4_k_cu_387926fb_275944cuda3std3__419piecewise_constructE)
_ZN40_INTERNAL_2da8134c_4_k_cu_387926fb_275944cuda3std3__419piecewise_constructE:
	.zero		1
	.type		_ZN40_INTERNAL_2da8134c_4_k_cu_387926fb_275944cuda3std3__45__cpo4cendE,@object
	.size		_ZN40_INTERNAL_2da8134c_4_k_cu_387926fb_275944cuda3std3__45__cpo4cendE,(_ZN40_INTERNAL_2da8134c_4_k_cu_387926fb_275944cuda3std6ranges3__45__cpo4swapE - _ZN40_INTERNAL_2da8134c_4_k_cu_387926fb_275944cuda3std3__45__cpo4cendE)
_ZN40_INTERNAL_2da8134c_4_k_cu_387926fb_275944cuda3std3__45__cpo4cendE:
	.zero		1
	.type		_ZN40_INTERNAL_2da8134c_4_k_cu_387926fb_275944cuda3std6ranges3__45__cpo4swapE,@object
	.size		_ZN40_INTERNAL_2da8134c_4_k_cu_387926fb_275944cuda3std6ranges3__45__cpo4swapE,(.L_10 - _ZN40_INTERNAL_2da8134c_4_k_cu_387926fb_275944cuda3std6ranges3__45__cpo4swapE)
_ZN40_INTERNAL_2da8134c_4_k_cu_387926fb_275944cuda3std6ranges3__45__cpo4swapE:
	.zero		1
.L_10:


//--------------------- .nv.constant0._ZN7cutlass13device_kernelINS_4gemm6kernel13GemmUniversalIN4cute5tupleIJiiiiEEENS1_10collective13CollectiveMmaINS1_35MainloopSm100TmaUmmaWarpSpecializedILi8ELi2ELi4ENS5_IJNS4_1CILi1EEESB_SB_EEEEENS5_IJNSA_ILi64EEENSA_ILi128EEESF_EEENS_12float_e5m2_tENS5_IJlSB_lEEESH_SI_NS4_8TiledMMAINS4_8MMA_AtomIJNS4_10MMA_TraitsINS4_19SM100_MMA_F8F6F4_SSEJSH_SH_fSE_SF_NS4_17integral_constantINS4_4UMMA5MajorELSP_0EEESQ_NSN_INSO_7ScaleInELSR_0EEESS_EEEEEENS4_6LayoutISC_NS5_IJNSA_ILi0EEESW_SW_EEEEENS5_IJNS4_10UnderscoreESZ_SZ_EEEEENS4_13SM90_TMA_LOADENS4_14ComposedLayoutINS4_7SwizzleILi3ELi4ELi3EEENS4_18smem_ptr_flag_bitsILi8EEENSV_INS5_IJNSA_ILi8EEESF_EEENS5_IJSF_SB_EEEEEEEvNS4_8identityES12_S1C_vS1D_EENS_8epilogue10collective18CollectiveEpilogueINS1F_23Sm100TmaWarpSpecializedILi2ELi2ELi32ELb0ELb0EEEJSG_NS5_IJNSV_ISE_SB_EES1K_EEESH_SI_SH_SI_NS1F_6fusion15FusionCallbacksIS1J_NS1M_17LinearCombinationISH_fSH_fLNS_15FloatRoundStyleE2EEESG_S1L_JEEENS4_5SM1004TMEM4LOAD26SM100_TMEM_LOAD_16dp32b32xES12_NS13_INS14_ILi2ELi4ELi3EEES17_NSV_INS5_IJS18_SE_EEENS5_IJSE_SB_EEEEEEENS4_39AutoVectorizingCopyWithAssumedAlignmentILi128EEENS4_14SM90_TMA_STOREES20_S22_S22_EEEvvEEEEvNT_6ParamsE --------------------------
	.section	.nv.constant0._ZN7cutlass13device_kernelINS_4gemm6kernel13GemmUniversalIN4cute5tupleIJiiiiEEENS1_10collective13CollectiveMmaINS1_35MainloopSm100TmaUmmaWarpSpecializedILi8ELi2ELi4ENS5_IJNS4_1CILi1EEESB_SB_EEEEENS5_IJNSA_ILi64EEENSA_ILi128EEESF_EEENS_12float_e5m2_tENS5_IJlSB_lEEESH_SI_NS4_8TiledMMAINS4_8MMA_AtomIJNS4_10MMA_TraitsINS4_19SM100_MMA_F8F6F4_SSEJSH_SH_fSE_SF_NS4_17integral_constantINS4_4UMMA5MajorELSP_0EEESQ_NSN_INSO_7ScaleInELSR_0EEESS_EEEEEENS4_6LayoutISC_NS5_IJNSA_ILi0EEESW_SW_EEEEENS5_IJNS4_10UnderscoreESZ_SZ_EEEEENS4_13SM90_TMA_LOADENS4_14ComposedLayoutINS4_7SwizzleILi3ELi4ELi3EEENS4_18smem_ptr_flag_bitsILi8EEENSV_INS5_IJNSA_ILi8EEESF_EEENS5_IJSF_SB_EEEEEEEvNS4_8identityES12_S1C_vS1D_EENS_8epilogue10collective18CollectiveEpilogueINS1F_23Sm100TmaWarpSpecializedILi2ELi2ELi32ELb0ELb0EEEJSG_NS5_IJNSV_ISE_SB_EES1K_EEESH_SI_SH_SI_NS1F_6fusion15FusionCallbacksIS1J_NS1M_17LinearCombinationISH_fSH_fLNS_15FloatRoundStyleE2EEESG_S1L_JEEENS4_5SM1004TMEM4LOAD26SM100_TMEM_LOAD_16dp32b32xES12_NS13_INS14_ILi2ELi4ELi3EEES17_NSV_INS5_IJS18_SE_EEENS5_IJSE_SB_EEEEEEENS4_39AutoVectorizingCopyWithAssumedAlignmentILi128EEENS4_14SM90_TMA_STOREES20_S22_S22_EEEvvEEEEvNT_6ParamsE,"a",@progbits
	.sectionflags	@""
	.align	4
.nv.constant0._ZN7cutlass13device_kernelINS_4gemm6kernel13GemmUniversalIN4cute5tupleIJiiiiEEENS1_10collective13CollectiveMmaINS1_35MainloopSm100TmaUmmaWarpSpecializedILi8ELi2ELi4ENS5_IJNS4_1CILi1EEESB_SB_EEEEENS5_IJNSA_ILi64EEENSA_ILi128EEESF_EEENS_12float_e5m2_tENS5_IJlSB_lEEESH_SI_NS4_8TiledMMAINS4_8MMA_AtomIJNS4_10MMA_TraitsINS4_19SM100_MMA_F8F6F4_SSEJSH_SH_fSE_SF_NS4_17integral_constantINS4_4UMMA5MajorELSP_0EEESQ_NSN_INSO_7ScaleInELSR_0EEESS_EEEEEENS4_6LayoutISC_NS5_IJNSA_ILi0EEESW_SW_EEEEENS5_IJNS4_10UnderscoreESZ_SZ_EEEEENS4_13SM90_TMA_LOADENS4_14ComposedLayoutINS4_7SwizzleILi3ELi4ELi3EEENS4_18smem_ptr_flag_bitsILi8EEENSV_INS5_IJNSA_ILi8EEESF_EEENS5_IJSF_SB_EEEEEEEvNS4_8identityES12_S1C_vS1D_EENS_8epilogue10collective18CollectiveEpilogueINS1F_23Sm100TmaWarpSpecializedILi2ELi2ELi32ELb0ELb0EEEJSG_NS5_IJNSV_ISE_SB_EES1K_EEESH_SI_SH_SI_NS1F_6fusion15FusionCallbacksIS1J_NS1M_17LinearCombinationISH_fSH_fLNS_15FloatRoundStyleE2EEESG_S1L_JEEENS4_5SM1004TMEM4LOAD26SM100_TMEM_LOAD_16dp32b32xES12_NS13_INS14_ILi2ELi4ELi3EEES17_NSV_INS5_IJS18_SE_EEENS5_IJSE_SB_EEEEEEENS4_39AutoVectorizingCopyWithAssumedAlignmentILi128EEENS4_14SM90_TMA_STOREES20_S22_S22_EEEvvEEEEvNT_6ParamsE:
	.zero		2944


//--------------------- SYMBOLS --------------------------

	.type		.nv.reservedSmem.offset0,@object
	.size		.nv.reservedSmem.offset0,0x4
	.type		.nv.reservedSmem.cap,@object
	.size		.nv.reservedSmem.cap,0x4
	.type		__assertfail,@function
